//
// Generated by NVIDIA NVVM Compiler
//
// Compiler Build ID: CL-36424714
// Cuda compilation tools, release 13.0, V13.0.88
// Based on NVVM 20.0.0
//

.version 9.0
.target sm_100
.address_size 64

	// .globl	_Z20cuda_min_delta_driftPfPiPKfS2_PKhS4_PKcS2_S2_PKi
// _ZZ20cuda_min_delta_driftPfPiPKfS2_PKhS4_PKcS2_S2_PKiE2sA has been demoted
// _ZZ20cuda_min_delta_driftPfPiPKfS2_PKhS4_PKcS2_S2_PKiE4sR_A has been demoted
// _ZZ20cuda_min_delta_driftPfPiPKfS2_PKhS4_PKcS2_S2_PKiE2sI has been demoted
// _ZZ20cuda_min_delta_driftPfPiPKfS2_PKhS4_PKcS2_S2_PKiE2sM has been demoted

.visible .entry _Z20cuda_min_delta_driftPfPiPKfS2_PKhS4_PKcS2_S2_PKi(
	.param .u64 .ptr .align 1 _Z20cuda_min_delta_driftPfPiPKfS2_PKhS4_PKcS2_S2_PKi_param_0,
	.param .u64 .ptr .align 1 _Z20cuda_min_delta_driftPfPiPKfS2_PKhS4_PKcS2_S2_PKi_param_1,
	.param .u64 .ptr .align 1 _Z20cuda_min_delta_driftPfPiPKfS2_PKhS4_PKcS2_S2_PKi_param_2,
	.param .u64 .ptr .align 1 _Z20cuda_min_delta_driftPfPiPKfS2_PKhS4_PKcS2_S2_PKi_param_3,
	.param .u64 .ptr .align 1 _Z20cuda_min_delta_driftPfPiPKfS2_PKhS4_PKcS2_S2_PKi_param_4,
	.param .u64 .ptr .align 1 _Z20cuda_min_delta_driftPfPiPKfS2_PKhS4_PKcS2_S2_PKi_param_5,
	.param .u64 .ptr .align 1 _Z20cuda_min_delta_driftPfPiPKfS2_PKhS4_PKcS2_S2_PKi_param_6,
	.param .u64 .ptr .align 1 _Z20cuda_min_delta_driftPfPiPKfS2_PKhS4_PKcS2_S2_PKi_param_7,
	.param .u64 .ptr .align 1 _Z20cuda_min_delta_driftPfPiPKfS2_PKhS4_PKcS2_S2_PKi_param_8,
	.param .u64 .ptr .align 1 _Z20cuda_min_delta_driftPfPiPKfS2_PKhS4_PKcS2_S2_PKi_param_9
)
{
	.reg .pred 	%p<411>;
	.reg .b16 	%rs<96>;
	.reg .b32 	%r<733>;
	.reg .b32 	%f<803>;
	.reg .b64 	%rd<164>;
	// demoted variable
	.shared .align 4 .b8 _ZZ20cuda_min_delta_driftPfPiPKfS2_PKhS4_PKcS2_S2_PKiE2sA[5760];
	// demoted variable
	.shared .align 4 .b8 _ZZ20cuda_min_delta_driftPfPiPKfS2_PKhS4_PKcS2_S2_PKiE4sR_A[128];
	// demoted variable
	.shared .align 4 .b8 _ZZ20cuda_min_delta_driftPfPiPKfS2_PKhS4_PKcS2_S2_PKiE2sI[128];
	// demoted variable
	.shared .align 1 .b8 _ZZ20cuda_min_delta_driftPfPiPKfS2_PKhS4_PKcS2_S2_PKiE2sM[8192];
	ld.param.u64 	%rd12, [_Z20cuda_min_delta_driftPfPiPKfS2_PKhS4_PKcS2_S2_PKi_param_3];
	ld.param.u64 	%rd9, [_Z20cuda_min_delta_driftPfPiPKfS2_PKhS4_PKcS2_S2_PKi_param_5];
	ld.param.u64 	%rd13, [_Z20cuda_min_delta_driftPfPiPKfS2_PKhS4_PKcS2_S2_PKi_param_6];
	ld.param.u64 	%rd11, [_Z20cuda_min_delta_driftPfPiPKfS2_PKhS4_PKcS2_S2_PKi_param_8];
	ld.param.u64 	%rd14, [_Z20cuda_min_delta_driftPfPiPKfS2_PKhS4_PKcS2_S2_PKi_param_9];
	cvta.to.global.u64 	%rd1, %rd12;
	cvta.to.global.u64 	%rd2, %rd13;
	cvta.to.global.u64 	%rd15, %rd14;
	ld.global.u32 	%r1, [%rd15];
	ld.global.u32 	%r2, [%rd15+4];
	ld.global.u32 	%r309, [%rd15+8];
	ld.global.u32 	%r4, [%rd15+12];
	mov.u32 	%r600, %tid.x;
	setp.gt.u32 	%p64, %r600, 31;
	@%p64 bra 	$L__BB0_27;
	cvta.to.global.u64 	%rd16, %rd11;
	mov.u32 	%r310, %ctaid.x;
	mov.u32 	%r311, %ctaid.y;
	mov.u32 	%r312, %nctaid.x;
	mad.lo.s32 	%r313, %r311, %r312, %r310;
	shl.b32 	%r314, %r313, 5;
	add.s32 	%r315, %r314, %r600;
	rem.s32 	%r6, %r315, %r2;
	mul.wide.s32 	%rd17, %r6, 4;
	add.s64 	%rd18, %rd16, %rd17;
	ld.global.f32 	%f382, [%rd18];
	shl.b32 	%r316, %r600, 2;
	mov.u32 	%r317, _ZZ20cuda_min_delta_driftPfPiPKfS2_PKhS4_PKcS2_S2_PKiE4sR_A;
	add.s32 	%r318, %r317, %r316;
	st.shared.f32 	[%r318], %f382;
	setp.lt.s32 	%p65, %r309, 1;
	@%p65 bra 	$L__BB0_14;
	mul.lo.s32 	%r7, %r6, %r309;
	mov.u32 	%r321, _ZZ20cuda_min_delta_driftPfPiPKfS2_PKhS4_PKcS2_S2_PKiE2sA;
	add.s32 	%r8, %r321, %r316;
	and.b32  	%r9, %r309, 15;
	setp.lt.u32 	%p66, %r309, 16;
	mov.b32 	%r558, 0;
	@%p66 bra 	$L__BB0_5;
	and.b32  	%r558, %r309, 2147483632;
	mov.b32 	%r556, 0;
$L__BB0_4:
	.pragma "nounroll";
	add.s32 	%r323, %r556, %r7;
	mul.wide.s32 	%rd19, %r323, 4;
	add.s64 	%rd20, %rd1, %rd19;
	ld.global.f32 	%f383, [%rd20];
	shl.b32 	%r324, %r556, 7;
	add.s32 	%r325, %r8, %r324;
	st.shared.f32 	[%r325], %f383;
	ld.global.f32 	%f384, [%rd20+4];
	st.shared.f32 	[%r325+128], %f384;
	ld.global.f32 	%f385, [%rd20+8];
	st.shared.f32 	[%r325+256], %f385;
	ld.global.f32 	%f386, [%rd20+12];
	st.shared.f32 	[%r325+384], %f386;
	ld.global.f32 	%f387, [%rd20+16];
	st.shared.f32 	[%r325+512], %f387;
	ld.global.f32 	%f388, [%rd20+20];
	st.shared.f32 	[%r325+640], %f388;
	ld.global.f32 	%f389, [%rd20+24];
	st.shared.f32 	[%r325+768], %f389;
	ld.global.f32 	%f390, [%rd20+28];
	st.shared.f32 	[%r325+896], %f390;
	ld.global.f32 	%f391, [%rd20+32];
	st.shared.f32 	[%r325+1024], %f391;
	ld.global.f32 	%f392, [%rd20+36];
	st.shared.f32 	[%r325+1152], %f392;
	ld.global.f32 	%f393, [%rd20+40];
	st.shared.f32 	[%r325+1280], %f393;
	ld.global.f32 	%f394, [%rd20+44];
	st.shared.f32 	[%r325+1408], %f394;
	ld.global.f32 	%f395, [%rd20+48];
	st.shared.f32 	[%r325+1536], %f395;
	ld.global.f32 	%f396, [%rd20+52];
	st.shared.f32 	[%r325+1664], %f396;
	ld.global.f32 	%f397, [%rd20+56];
	st.shared.f32 	[%r325+1792], %f397;
	ld.global.f32 	%f398, [%rd20+60];
	st.shared.f32 	[%r325+1920], %f398;
	add.s32 	%r556, %r556, 16;
	setp.ne.s32 	%p67, %r556, %r558;
	@%p67 bra 	$L__BB0_4;
$L__BB0_5:
	setp.eq.s32 	%p68, %r9, 0;
	@%p68 bra 	$L__BB0_14;
	and.b32  	%r14, %r309, 7;
	setp.lt.u32 	%p69, %r9, 8;
	@%p69 bra 	$L__BB0_8;
	add.s32 	%r326, %r558, %r7;
	mul.wide.s32 	%rd21, %r326, 4;
	add.s64 	%rd22, %rd1, %rd21;
	ld.global.f32 	%f399, [%rd22];
	shl.b32 	%r327, %r558, 7;
	add.s32 	%r328, %r8, %r327;
	st.shared.f32 	[%r328], %f399;
	ld.global.f32 	%f400, [%rd22+4];
	st.shared.f32 	[%r328+128], %f400;
	ld.global.f32 	%f401, [%rd22+8];
	st.shared.f32 	[%r328+256], %f401;
	ld.global.f32 	%f402, [%rd22+12];
	st.shared.f32 	[%r328+384], %f402;
	ld.global.f32 	%f403, [%rd22+16];
	st.shared.f32 	[%r328+512], %f403;
	ld.global.f32 	%f404, [%rd22+20];
	st.shared.f32 	[%r328+640], %f404;
	ld.global.f32 	%f405, [%rd22+24];
	st.shared.f32 	[%r328+768], %f405;
	ld.global.f32 	%f406, [%rd22+28];
	st.shared.f32 	[%r328+896], %f406;
	add.s32 	%r558, %r558, 8;
$L__BB0_8:
	setp.eq.s32 	%p70, %r14, 0;
	@%p70 bra 	$L__BB0_14;
	and.b32  	%r17, %r309, 3;
	setp.lt.u32 	%p71, %r14, 4;
	@%p71 bra 	$L__BB0_11;
	add.s32 	%r329, %r558, %r7;
	mul.wide.s32 	%rd23, %r329, 4;
	add.s64 	%rd24, %rd1, %rd23;
	ld.global.f32 	%f407, [%rd24];
	shl.b32 	%r330, %r558, 7;
	add.s32 	%r331, %r8, %r330;
	st.shared.f32 	[%r331], %f407;
	ld.global.f32 	%f408, [%rd24+4];
	st.shared.f32 	[%r331+128], %f408;
	ld.global.f32 	%f409, [%rd24+8];
	st.shared.f32 	[%r331+256], %f409;
	ld.global.f32 	%f410, [%rd24+12];
	st.shared.f32 	[%r331+384], %f410;
	add.s32 	%r558, %r558, 4;
$L__BB0_11:
	setp.eq.s32 	%p72, %r17, 0;
	@%p72 bra 	$L__BB0_14;
	mov.b32 	%r561, 0;
$L__BB0_13:
	.pragma "nounroll";
	add.s32 	%r333, %r558, %r7;
	mul.wide.s32 	%rd25, %r333, 4;
	add.s64 	%rd26, %rd1, %rd25;
	ld.global.f32 	%f411, [%rd26];
	shl.b32 	%r334, %r558, 7;
	add.s32 	%r335, %r8, %r334;
	st.shared.f32 	[%r335], %f411;
	add.s32 	%r558, %r558, 1;
	add.s32 	%r561, %r561, 1;
	setp.ne.s32 	%p73, %r561, %r17;
	@%p73 bra 	$L__BB0_13;
$L__BB0_14:
	mov.u32 	%r337, _ZZ20cuda_min_delta_driftPfPiPKfS2_PKhS4_PKcS2_S2_PKiE2sI;
	add.s32 	%r338, %r337, %r316;
	st.shared.u32 	[%r338], %r6;
	setp.lt.s32 	%p74, %r4, 1;
	@%p74 bra 	$L__BB0_27;
	cvt.s64.s32 	%rd27, %r6;
	cvta.to.global.u64 	%rd28, %rd9;
	add.s64 	%rd29, %rd28, %rd27;
	ld.global.u8 	%r340, [%rd29];
	mul.lo.s32 	%r24, %r4, %r340;
	mov.u32 	%r341, _ZZ20cuda_min_delta_driftPfPiPKfS2_PKhS4_PKcS2_S2_PKiE2sM;
	add.s32 	%r25, %r341, %r600;
	and.b32  	%r26, %r4, 15;
	setp.lt.u32 	%p75, %r4, 16;
	mov.b32 	%r564, 0;
	@%p75 bra 	$L__BB0_18;
	and.b32  	%r564, %r4, 2147483632;
	mov.b32 	%r562, 0;
$L__BB0_17:
	.pragma "nounroll";
	add.s32 	%r343, %r24, %r562;
	cvt.u64.u32 	%rd30, %r343;
	add.s64 	%rd31, %rd2, %rd30;
	ld.global.u8 	%rs1, [%rd31];
	shl.b32 	%r344, %r562, 5;
	add.s32 	%r345, %r25, %r344;
	st.shared.u8 	[%r345], %rs1;
	ld.global.u8 	%rs2, [%rd31+1];
	st.shared.u8 	[%r345+32], %rs2;
	ld.global.u8 	%rs3, [%rd31+2];
	st.shared.u8 	[%r345+64], %rs3;
	ld.global.u8 	%rs4, [%rd31+3];
	st.shared.u8 	[%r345+96], %rs4;
	ld.global.u8 	%rs5, [%rd31+4];
	st.shared.u8 	[%r345+128], %rs5;
	ld.global.u8 	%rs6, [%rd31+5];
	st.shared.u8 	[%r345+160], %rs6;
	ld.global.u8 	%rs7, [%rd31+6];
	st.shared.u8 	[%r345+192], %rs7;
	ld.global.u8 	%rs8, [%rd31+7];
	st.shared.u8 	[%r345+224], %rs8;
	ld.global.u8 	%rs9, [%rd31+8];
	st.shared.u8 	[%r345+256], %rs9;
	ld.global.u8 	%rs10, [%rd31+9];
	st.shared.u8 	[%r345+288], %rs10;
	ld.global.u8 	%rs11, [%rd31+10];
	st.shared.u8 	[%r345+320], %rs11;
	ld.global.u8 	%rs12, [%rd31+11];
	st.shared.u8 	[%r345+352], %rs12;
	ld.global.u8 	%rs13, [%rd31+12];
	st.shared.u8 	[%r345+384], %rs13;
	ld.global.u8 	%rs14, [%rd31+13];
	st.shared.u8 	[%r345+416], %rs14;
	ld.global.u8 	%rs15, [%rd31+14];
	st.shared.u8 	[%r345+448], %rs15;
	ld.global.u8 	%rs16, [%rd31+15];
	st.shared.u8 	[%r345+480], %rs16;
	add.s32 	%r562, %r562, 16;
	setp.ne.s32 	%p76, %r562, %r564;
	@%p76 bra 	$L__BB0_17;
$L__BB0_18:
	setp.eq.s32 	%p77, %r26, 0;
	@%p77 bra 	$L__BB0_27;
	and.b32  	%r31, %r4, 7;
	setp.lt.u32 	%p78, %r26, 8;
	@%p78 bra 	$L__BB0_21;
	add.s32 	%r346, %r24, %r564;
	cvt.u64.u32 	%rd32, %r346;
	add.s64 	%rd33, %rd2, %rd32;
	ld.global.u8 	%rs17, [%rd33];
	shl.b32 	%r347, %r564, 5;
	add.s32 	%r348, %r25, %r347;
	st.shared.u8 	[%r348], %rs17;
	cvt.u64.u32 	%rd34, %r24;
	cvt.u64.u32 	%rd35, %r564;
	add.s64 	%rd36, %rd34, %rd35;
	add.s64 	%rd37, %rd2, %rd36;
	ld.global.u8 	%rs18, [%rd37+1];
	st.shared.u8 	[%r348+32], %rs18;
	ld.global.u8 	%rs19, [%rd37+2];
	st.shared.u8 	[%r348+64], %rs19;
	ld.global.u8 	%rs20, [%rd37+3];
	st.shared.u8 	[%r348+96], %rs20;
	ld.global.u8 	%rs21, [%rd37+4];
	st.shared.u8 	[%r348+128], %rs21;
	ld.global.u8 	%rs22, [%rd37+5];
	st.shared.u8 	[%r348+160], %rs22;
	ld.global.u8 	%rs23, [%rd37+6];
	st.shared.u8 	[%r348+192], %rs23;
	ld.global.u8 	%rs24, [%rd37+7];
	st.shared.u8 	[%r348+224], %rs24;
	add.s32 	%r564, %r564, 8;
$L__BB0_21:
	setp.eq.s32 	%p79, %r31, 0;
	@%p79 bra 	$L__BB0_27;
	and.b32  	%r34, %r4, 3;
	setp.lt.u32 	%p80, %r31, 4;
	@%p80 bra 	$L__BB0_24;
	add.s32 	%r349, %r24, %r564;
	cvt.u64.u32 	%rd38, %r349;
	add.s64 	%rd39, %rd2, %rd38;
	ld.global.u8 	%rs25, [%rd39];
	shl.b32 	%r350, %r564, 5;
	add.s32 	%r351, %r25, %r350;
	st.shared.u8 	[%r351], %rs25;
	cvt.u64.u32 	%rd40, %r24;
	cvt.u64.u32 	%rd41, %r564;
	add.s64 	%rd42, %rd40, %rd41;
	add.s64 	%rd43, %rd2, %rd42;
	ld.global.u8 	%rs26, [%rd43+1];
	st.shared.u8 	[%r351+32], %rs26;
	ld.global.u8 	%rs27, [%rd43+2];
	st.shared.u8 	[%r351+64], %rs27;
	ld.global.u8 	%rs28, [%rd43+3];
	st.shared.u8 	[%r351+96], %rs28;
	add.s32 	%r564, %r564, 4;
$L__BB0_24:
	setp.eq.s32 	%p81, %r34, 0;
	@%p81 bra 	$L__BB0_27;
	mov.b32 	%r567, 0;
$L__BB0_26:
	.pragma "nounroll";
	add.s32 	%r353, %r24, %r564;
	cvt.u64.u32 	%rd44, %r353;
	add.s64 	%rd45, %rd2, %rd44;
	ld.global.u8 	%rs29, [%rd45];
	shl.b32 	%r354, %r564, 5;
	add.s32 	%r355, %r25, %r354;
	st.shared.u8 	[%r355], %rs29;
	add.s32 	%r564, %r564, 1;
	add.s32 	%r567, %r567, 1;
	setp.ne.s32 	%p82, %r567, %r34;
	@%p82 bra 	$L__BB0_26;
$L__BB0_27:
	bar.sync 	0;
	ld.shared.u32 	%r41, [_ZZ20cuda_min_delta_driftPfPiPKfS2_PKhS4_PKcS2_S2_PKiE2sI];
	ld.shared.u32 	%r42, [_ZZ20cuda_min_delta_driftPfPiPKfS2_PKhS4_PKcS2_S2_PKiE2sI+4];
	ld.shared.u32 	%r43, [_ZZ20cuda_min_delta_driftPfPiPKfS2_PKhS4_PKcS2_S2_PKiE2sI+8];
	ld.shared.u32 	%r44, [_ZZ20cuda_min_delta_driftPfPiPKfS2_PKhS4_PKcS2_S2_PKiE2sI+12];
	ld.shared.u32 	%r45, [_ZZ20cuda_min_delta_driftPfPiPKfS2_PKhS4_PKcS2_S2_PKiE2sI+16];
	ld.shared.u32 	%r46, [_ZZ20cuda_min_delta_driftPfPiPKfS2_PKhS4_PKcS2_S2_PKiE2sI+20];
	ld.shared.u32 	%r47, [_ZZ20cuda_min_delta_driftPfPiPKfS2_PKhS4_PKcS2_S2_PKiE2sI+24];
	ld.shared.u32 	%r48, [_ZZ20cuda_min_delta_driftPfPiPKfS2_PKhS4_PKcS2_S2_PKiE2sI+28];
	ld.shared.u32 	%r49, [_ZZ20cuda_min_delta_driftPfPiPKfS2_PKhS4_PKcS2_S2_PKiE2sI+32];
	ld.shared.u32 	%r50, [_ZZ20cuda_min_delta_driftPfPiPKfS2_PKhS4_PKcS2_S2_PKiE2sI+36];
	ld.shared.u32 	%r51, [_ZZ20cuda_min_delta_driftPfPiPKfS2_PKhS4_PKcS2_S2_PKiE2sI+40];
	ld.shared.u32 	%r52, [_ZZ20cuda_min_delta_driftPfPiPKfS2_PKhS4_PKcS2_S2_PKiE2sI+44];
	ld.shared.u32 	%r53, [_ZZ20cuda_min_delta_driftPfPiPKfS2_PKhS4_PKcS2_S2_PKiE2sI+48];
	ld.shared.u32 	%r54, [_ZZ20cuda_min_delta_driftPfPiPKfS2_PKhS4_PKcS2_S2_PKiE2sI+52];
	ld.shared.u32 	%r55, [_ZZ20cuda_min_delta_driftPfPiPKfS2_PKhS4_PKcS2_S2_PKiE2sI+56];
	ld.shared.u32 	%r56, [_ZZ20cuda_min_delta_driftPfPiPKfS2_PKhS4_PKcS2_S2_PKiE2sI+60];
	ld.shared.u32 	%r57, [_ZZ20cuda_min_delta_driftPfPiPKfS2_PKhS4_PKcS2_S2_PKiE2sI+64];
	ld.shared.u32 	%r58, [_ZZ20cuda_min_delta_driftPfPiPKfS2_PKhS4_PKcS2_S2_PKiE2sI+68];
	ld.shared.u32 	%r59, [_ZZ20cuda_min_delta_driftPfPiPKfS2_PKhS4_PKcS2_S2_PKiE2sI+72];
	ld.shared.u32 	%r60, [_ZZ20cuda_min_delta_driftPfPiPKfS2_PKhS4_PKcS2_S2_PKiE2sI+76];
	ld.shared.u32 	%r61, [_ZZ20cuda_min_delta_driftPfPiPKfS2_PKhS4_PKcS2_S2_PKiE2sI+80];
	ld.shared.u32 	%r62, [_ZZ20cuda_min_delta_driftPfPiPKfS2_PKhS4_PKcS2_S2_PKiE2sI+84];
	ld.shared.u32 	%r63, [_ZZ20cuda_min_delta_driftPfPiPKfS2_PKhS4_PKcS2_S2_PKiE2sI+88];
	ld.shared.u32 	%r64, [_ZZ20cuda_min_delta_driftPfPiPKfS2_PKhS4_PKcS2_S2_PKiE2sI+92];
	ld.shared.u32 	%r65, [_ZZ20cuda_min_delta_driftPfPiPKfS2_PKhS4_PKcS2_S2_PKiE2sI+96];
	ld.shared.u32 	%r66, [_ZZ20cuda_min_delta_driftPfPiPKfS2_PKhS4_PKcS2_S2_PKiE2sI+100];
	ld.shared.u32 	%r67, [_ZZ20cuda_min_delta_driftPfPiPKfS2_PKhS4_PKcS2_S2_PKiE2sI+104];
	ld.shared.u32 	%r68, [_ZZ20cuda_min_delta_driftPfPiPKfS2_PKhS4_PKcS2_S2_PKiE2sI+108];
	ld.shared.u32 	%r69, [_ZZ20cuda_min_delta_driftPfPiPKfS2_PKhS4_PKcS2_S2_PKiE2sI+112];
	ld.shared.u32 	%r70, [_ZZ20cuda_min_delta_driftPfPiPKfS2_PKhS4_PKcS2_S2_PKiE2sI+116];
	ld.shared.u32 	%r71, [_ZZ20cuda_min_delta_driftPfPiPKfS2_PKhS4_PKcS2_S2_PKiE2sI+120];
	ld.shared.u32 	%r72, [_ZZ20cuda_min_delta_driftPfPiPKfS2_PKhS4_PKcS2_S2_PKiE2sI+124];
	setp.ge.s32 	%p83, %r600, %r1;
	mov.f32 	%f675, 0f7F7FF023;
	mov.f32 	%f676, %f675;
	mov.f32 	%f677, %f675;
	mov.f32 	%f678, %f675;
	mov.f32 	%f679, %f675;
	mov.f32 	%f680, %f675;
	mov.f32 	%f681, %f675;
	mov.f32 	%f682, %f675;
	mov.f32 	%f683, %f675;
	mov.f32 	%f684, %f675;
	mov.f32 	%f685, %f675;
	mov.f32 	%f686, %f675;
	mov.f32 	%f687, %f675;
	mov.f32 	%f688, %f675;
	mov.f32 	%f689, %f675;
	mov.f32 	%f690, %f675;
	mov.f32 	%f691, %f675;
	mov.f32 	%f692, %f675;
	mov.f32 	%f693, %f675;
	mov.f32 	%f694, %f675;
	mov.f32 	%f695, %f675;
	mov.f32 	%f696, %f675;
	mov.f32 	%f697, %f675;
	mov.f32 	%f698, %f675;
	mov.f32 	%f699, %f675;
	mov.f32 	%f700, %f675;
	mov.f32 	%f701, %f675;
	mov.f32 	%f702, %f675;
	mov.f32 	%f703, %f675;
	mov.f32 	%f704, %f675;
	mov.f32 	%f705, %f675;
	mov.f32 	%f706, %f675;
	mov.u32 	%r604, %r72;
	mov.u32 	%r605, %r71;
	mov.u32 	%r606, %r70;
	mov.u32 	%r607, %r69;
	mov.u32 	%r608, %r68;
	mov.u32 	%r609, %r67;
	mov.u32 	%r610, %r66;
	mov.u32 	%r611, %r65;
	mov.u32 	%r612, %r64;
	mov.u32 	%r613, %r63;
	mov.u32 	%r614, %r62;
	mov.u32 	%r615, %r61;
	mov.u32 	%r616, %r60;
	mov.u32 	%r617, %r59;
	mov.u32 	%r618, %r58;
	mov.u32 	%r619, %r57;
	mov.u32 	%r620, %r56;
	mov.u32 	%r621, %r55;
	mov.u32 	%r622, %r54;
	mov.u32 	%r623, %r53;
	mov.u32 	%r624, %r52;
	mov.u32 	%r625, %r51;
	mov.u32 	%r626, %r50;
	mov.u32 	%r627, %r49;
	mov.u32 	%r628, %r48;
	mov.u32 	%r629, %r47;
	mov.u32 	%r630, %r46;
	mov.u32 	%r631, %r45;
	mov.u32 	%r632, %r44;
	mov.u32 	%r633, %r43;
	mov.u32 	%r634, %r42;
	mov.u32 	%r635, %r41;
	@%p83 bra 	$L__BB0_41;
	setp.lt.s32 	%p84, %r309, 1;
	ld.shared.f32 	%f1, [_ZZ20cuda_min_delta_driftPfPiPKfS2_PKhS4_PKcS2_S2_PKiE4sR_A];
	ld.shared.f32 	%f2, [_ZZ20cuda_min_delta_driftPfPiPKfS2_PKhS4_PKcS2_S2_PKiE4sR_A+4];
	@%p84 bra 	$L__BB0_36;
	ld.shared.f32 	%f3, [_ZZ20cuda_min_delta_driftPfPiPKfS2_PKhS4_PKcS2_S2_PKiE4sR_A+8];
	ld.shared.f32 	%f4, [_ZZ20cuda_min_delta_driftPfPiPKfS2_PKhS4_PKcS2_S2_PKiE4sR_A+12];
	ld.shared.f32 	%f5, [_ZZ20cuda_min_delta_driftPfPiPKfS2_PKhS4_PKcS2_S2_PKiE4sR_A+16];
	ld.shared.f32 	%f6, [_ZZ20cuda_min_delta_driftPfPiPKfS2_PKhS4_PKcS2_S2_PKiE4sR_A+20];
	ld.shared.f32 	%f7, [_ZZ20cuda_min_delta_driftPfPiPKfS2_PKhS4_PKcS2_S2_PKiE4sR_A+24];
	ld.shared.f32 	%f8, [_ZZ20cuda_min_delta_driftPfPiPKfS2_PKhS4_PKcS2_S2_PKiE4sR_A+28];
	ld.shared.f32 	%f9, [_ZZ20cuda_min_delta_driftPfPiPKfS2_PKhS4_PKcS2_S2_PKiE4sR_A+32];
	ld.shared.f32 	%f10, [_ZZ20cuda_min_delta_driftPfPiPKfS2_PKhS4_PKcS2_S2_PKiE4sR_A+36];
	ld.shared.f32 	%f11, [_ZZ20cuda_min_delta_driftPfPiPKfS2_PKhS4_PKcS2_S2_PKiE4sR_A+40];
	ld.shared.f32 	%f12, [_ZZ20cuda_min_delta_driftPfPiPKfS2_PKhS4_PKcS2_S2_PKiE4sR_A+44];
	ld.shared.f32 	%f13, [_ZZ20cuda_min_delta_driftPfPiPKfS2_PKhS4_PKcS2_S2_PKiE4sR_A+48];
	ld.shared.f32 	%f14, [_ZZ20cuda_min_delta_driftPfPiPKfS2_PKhS4_PKcS2_S2_PKiE4sR_A+52];
	ld.shared.f32 	%f15, [_ZZ20cuda_min_delta_driftPfPiPKfS2_PKhS4_PKcS2_S2_PKiE4sR_A+56];
	ld.shared.f32 	%f16, [_ZZ20cuda_min_delta_driftPfPiPKfS2_PKhS4_PKcS2_S2_PKiE4sR_A+60];
	ld.shared.f32 	%f17, [_ZZ20cuda_min_delta_driftPfPiPKfS2_PKhS4_PKcS2_S2_PKiE4sR_A+64];
	ld.shared.f32 	%f18, [_ZZ20cuda_min_delta_driftPfPiPKfS2_PKhS4_PKcS2_S2_PKiE4sR_A+68];
	ld.shared.f32 	%f19, [_ZZ20cuda_min_delta_driftPfPiPKfS2_PKhS4_PKcS2_S2_PKiE4sR_A+72];
	ld.shared.f32 	%f20, [_ZZ20cuda_min_delta_driftPfPiPKfS2_PKhS4_PKcS2_S2_PKiE4sR_A+76];
	ld.shared.f32 	%f21, [_ZZ20cuda_min_delta_driftPfPiPKfS2_PKhS4_PKcS2_S2_PKiE4sR_A+80];
	ld.shared.f32 	%f22, [_ZZ20cuda_min_delta_driftPfPiPKfS2_PKhS4_PKcS2_S2_PKiE4sR_A+84];
	ld.shared.f32 	%f23, [_ZZ20cuda_min_delta_driftPfPiPKfS2_PKhS4_PKcS2_S2_PKiE4sR_A+88];
	ld.shared.f32 	%f24, [_ZZ20cuda_min_delta_driftPfPiPKfS2_PKhS4_PKcS2_S2_PKiE4sR_A+92];
	ld.shared.f32 	%f25, [_ZZ20cuda_min_delta_driftPfPiPKfS2_PKhS4_PKcS2_S2_PKiE4sR_A+96];
	ld.shared.f32 	%f26, [_ZZ20cuda_min_delta_driftPfPiPKfS2_PKhS4_PKcS2_S2_PKiE4sR_A+100];
	ld.shared.f32 	%f27, [_ZZ20cuda_min_delta_driftPfPiPKfS2_PKhS4_PKcS2_S2_PKiE4sR_A+104];
	ld.shared.f32 	%f28, [_ZZ20cuda_min_delta_driftPfPiPKfS2_PKhS4_PKcS2_S2_PKiE4sR_A+108];
	ld.shared.f32 	%f29, [_ZZ20cuda_min_delta_driftPfPiPKfS2_PKhS4_PKcS2_S2_PKiE4sR_A+112];
	ld.shared.f32 	%f30, [_ZZ20cuda_min_delta_driftPfPiPKfS2_PKhS4_PKcS2_S2_PKiE4sR_A+116];
	ld.shared.f32 	%f31, [_ZZ20cuda_min_delta_driftPfPiPKfS2_PKhS4_PKcS2_S2_PKiE4sR_A+120];
	mov.f32 	%f675, 0f7F7FF023;
	ld.shared.f32 	%f32, [_ZZ20cuda_min_delta_driftPfPiPKfS2_PKhS4_PKcS2_S2_PKiE4sR_A+124];
	mov.u32 	%r424, _ZZ20cuda_min_delta_driftPfPiPKfS2_PKhS4_PKcS2_S2_PKiE2sM;
	mov.f32 	%f676, %f675;
	mov.f32 	%f677, %f675;
	mov.f32 	%f678, %f675;
	mov.f32 	%f679, %f675;
	mov.f32 	%f680, %f675;
	mov.f32 	%f681, %f675;
	mov.f32 	%f682, %f675;
	mov.f32 	%f683, %f675;
	mov.f32 	%f684, %f675;
	mov.f32 	%f685, %f675;
	mov.f32 	%f686, %f675;
	mov.f32 	%f687, %f675;
	mov.f32 	%f688, %f675;
	mov.f32 	%f689, %f675;
	mov.f32 	%f690, %f675;
	mov.f32 	%f691, %f675;
	mov.f32 	%f692, %f675;
	mov.f32 	%f693, %f675;
	mov.f32 	%f694, %f675;
	mov.f32 	%f695, %f675;
	mov.f32 	%f696, %f675;
	mov.f32 	%f697, %f675;
	mov.f32 	%f698, %f675;
	mov.f32 	%f699, %f675;
	mov.f32 	%f700, %f675;
	mov.f32 	%f701, %f675;
	mov.f32 	%f702, %f675;
	mov.f32 	%f703, %f675;
	mov.f32 	%f704, %f675;
	mov.f32 	%f705, %f675;
	mov.f32 	%f706, %f675;
	mov.u32 	%r604, %r72;
	mov.u32 	%r605, %r71;
	mov.u32 	%r606, %r70;
	mov.u32 	%r607, %r69;
	mov.u32 	%r608, %r68;
	mov.u32 	%r609, %r67;
	mov.u32 	%r610, %r66;
	mov.u32 	%r611, %r65;
	mov.u32 	%r612, %r64;
	mov.u32 	%r613, %r63;
	mov.u32 	%r614, %r62;
	mov.u32 	%r615, %r61;
	mov.u32 	%r616, %r60;
	mov.u32 	%r617, %r59;
	mov.u32 	%r618, %r58;
	mov.u32 	%r619, %r57;
	mov.u32 	%r620, %r56;
	mov.u32 	%r621, %r55;
	mov.u32 	%r622, %r54;
	mov.u32 	%r623, %r53;
	mov.u32 	%r624, %r52;
	mov.u32 	%r625, %r51;
	mov.u32 	%r626, %r50;
	mov.u32 	%r627, %r49;
	mov.u32 	%r628, %r48;
	mov.u32 	%r629, %r47;
	mov.u32 	%r630, %r46;
	mov.u32 	%r631, %r45;
	mov.u32 	%r632, %r44;
	mov.u32 	%r633, %r43;
	mov.u32 	%r634, %r42;
	mov.u32 	%r635, %r41;
$L__BB0_30:
	ld.param.u64 	%rd163, [_Z20cuda_min_delta_driftPfPiPKfS2_PKhS4_PKcS2_S2_PKi_param_7];
	ld.param.u64 	%rd161, [_Z20cuda_min_delta_driftPfPiPKfS2_PKhS4_PKcS2_S2_PKi_param_4];
	cvt.u64.u32 	%rd52, %r600;
	cvta.to.global.u64 	%rd53, %rd161;
	add.s64 	%rd54, %rd53, %rd52;
	ld.global.u8 	%rs63, [%rd54];
	cvta.to.global.u64 	%rd55, %rd163;
	mul.wide.u32 	%rd56, %r600, 4;
	add.s64 	%rd57, %rd55, %rd56;
	ld.global.f32 	%f448, [%rd57];
	mul.wide.u16 	%r423, %rs63, 32;
	add.s32 	%r425, %r424, %r423;
	ld.shared.u8 	%rs64, [%r425];
	setp.eq.s16 	%p184, %rs64, 0;
	setp.le.f32 	%p185, %f448, %f1;
	or.pred  	%p1, %p184, %p185;
	ld.shared.u8 	%rs65, [%r425+1];
	setp.ne.s16 	%p186, %rs65, 0;
	setp.gtu.f32 	%p187, %f448, %f2;
	and.pred  	%p2, %p186, %p187;
	selp.u32 	%r426, 1, 0, %p1;
	selp.b32 	%r427, 2, 1, %p1;
	selp.b32 	%r428, %r426, %r427, %p2;
	ld.shared.u8 	%rs66, [%r425+2];
	setp.eq.s16 	%p188, %rs66, 0;
	setp.le.f32 	%p189, %f448, %f3;
	or.pred  	%p3, %p188, %p189;
	selp.u32 	%r429, 1, 0, %p3;
	add.s32 	%r430, %r428, %r429;
	ld.shared.u8 	%rs67, [%r425+3];
	setp.eq.s16 	%p190, %rs67, 0;
	setp.le.f32 	%p191, %f448, %f4;
	or.pred  	%p4, %p190, %p191;
	selp.u32 	%r431, 1, 0, %p4;
	add.s32 	%r432, %r430, %r431;
	ld.shared.u8 	%rs68, [%r425+4];
	setp.eq.s16 	%p192, %rs68, 0;
	setp.le.f32 	%p193, %f448, %f5;
	or.pred  	%p5, %p192, %p193;
	selp.u32 	%r433, 1, 0, %p5;
	add.s32 	%r434, %r432, %r433;
	ld.shared.u8 	%rs69, [%r425+5];
	setp.eq.s16 	%p194, %rs69, 0;
	setp.le.f32 	%p195, %f448, %f6;
	or.pred  	%p6, %p194, %p195;
	selp.u32 	%r435, 1, 0, %p6;
	add.s32 	%r436, %r434, %r435;
	ld.shared.u8 	%rs70, [%r425+6];
	setp.eq.s16 	%p196, %rs70, 0;
	setp.le.f32 	%p197, %f448, %f7;
	or.pred  	%p7, %p196, %p197;
	selp.u32 	%r437, 1, 0, %p7;
	add.s32 	%r438, %r436, %r437;
	ld.shared.u8 	%rs71, [%r425+7];
	setp.eq.s16 	%p198, %rs71, 0;
	setp.le.f32 	%p199, %f448, %f8;
	or.pred  	%p8, %p198, %p199;
	selp.u32 	%r439, 1, 0, %p8;
	add.s32 	%r440, %r438, %r439;
	ld.shared.u8 	%rs72, [%r425+8];
	setp.eq.s16 	%p200, %rs72, 0;
	setp.le.f32 	%p201, %f448, %f9;
	or.pred  	%p9, %p200, %p201;
	selp.u32 	%r441, 1, 0, %p9;
	add.s32 	%r442, %r440, %r441;
	ld.shared.u8 	%rs73, [%r425+9];
	setp.eq.s16 	%p202, %rs73, 0;
	setp.le.f32 	%p203, %f448, %f10;
	or.pred  	%p10, %p202, %p203;
	selp.u32 	%r443, 1, 0, %p10;
	add.s32 	%r444, %r442, %r443;
	ld.shared.u8 	%rs74, [%r425+10];
	setp.eq.s16 	%p204, %rs74, 0;
	setp.le.f32 	%p205, %f448, %f11;
	or.pred  	%p11, %p204, %p205;
	selp.u32 	%r445, 1, 0, %p11;
	add.s32 	%r446, %r444, %r445;
	ld.shared.u8 	%rs75, [%r425+11];
	setp.eq.s16 	%p206, %rs75, 0;
	setp.le.f32 	%p207, %f448, %f12;
	or.pred  	%p12, %p206, %p207;
	selp.u32 	%r447, 1, 0, %p12;
	add.s32 	%r448, %r446, %r447;
	ld.shared.u8 	%rs76, [%r425+12];
	setp.eq.s16 	%p208, %rs76, 0;
	setp.le.f32 	%p209, %f448, %f13;
	or.pred  	%p13, %p208, %p209;
	selp.u32 	%r449, 1, 0, %p13;
	add.s32 	%r450, %r448, %r449;
	ld.shared.u8 	%rs77, [%r425+13];
	setp.eq.s16 	%p210, %rs77, 0;
	setp.le.f32 	%p211, %f448, %f14;
	or.pred  	%p14, %p210, %p211;
	selp.u32 	%r451, 1, 0, %p14;
	add.s32 	%r452, %r450, %r451;
	ld.shared.u8 	%rs78, [%r425+14];
	setp.eq.s16 	%p212, %rs78, 0;
	setp.le.f32 	%p213, %f448, %f15;
	or.pred  	%p15, %p212, %p213;
	selp.u32 	%r453, 1, 0, %p15;
	add.s32 	%r454, %r452, %r453;
	ld.shared.u8 	%rs79, [%r425+15];
	setp.eq.s16 	%p214, %rs79, 0;
	setp.le.f32 	%p215, %f448, %f16;
	or.pred  	%p16, %p214, %p215;
	selp.u32 	%r455, 1, 0, %p16;
	add.s32 	%r456, %r454, %r455;
	ld.shared.u8 	%rs80, [%r425+16];
	setp.eq.s16 	%p216, %rs80, 0;
	setp.le.f32 	%p217, %f448, %f17;
	or.pred  	%p17, %p216, %p217;
	selp.u32 	%r457, 1, 0, %p17;
	add.s32 	%r458, %r456, %r457;
	ld.shared.u8 	%rs81, [%r425+17];
	setp.eq.s16 	%p218, %rs81, 0;
	setp.le.f32 	%p219, %f448, %f18;
	or.pred  	%p18, %p218, %p219;
	selp.u32 	%r459, 1, 0, %p18;
	add.s32 	%r460, %r458, %r459;
	ld.shared.u8 	%rs82, [%r425+18];
	setp.eq.s16 	%p220, %rs82, 0;
	setp.le.f32 	%p221, %f448, %f19;
	or.pred  	%p19, %p220, %p221;
	selp.u32 	%r461, 1, 0, %p19;
	add.s32 	%r462, %r460, %r461;
	ld.shared.u8 	%rs83, [%r425+19];
	setp.eq.s16 	%p222, %rs83, 0;
	setp.le.f32 	%p223, %f448, %f20;
	or.pred  	%p20, %p222, %p223;
	selp.u32 	%r463, 1, 0, %p20;
	add.s32 	%r464, %r462, %r463;
	ld.shared.u8 	%rs84, [%r425+20];
	setp.eq.s16 	%p224, %rs84, 0;
	setp.le.f32 	%p225, %f448, %f21;
	or.pred  	%p21, %p224, %p225;
	selp.u32 	%r465, 1, 0, %p21;
	add.s32 	%r466, %r464, %r465;
	ld.shared.u8 	%rs85, [%r425+21];
	setp.eq.s16 	%p226, %rs85, 0;
	setp.le.f32 	%p227, %f448, %f22;
	or.pred  	%p22, %p226, %p227;
	selp.u32 	%r467, 1, 0, %p22;
	add.s32 	%r468, %r466, %r467;
	ld.shared.u8 	%rs86, [%r425+22];
	setp.eq.s16 	%p228, %rs86, 0;
	setp.le.f32 	%p229, %f448, %f23;
	or.pred  	%p23, %p228, %p229;
	selp.u32 	%r469, 1, 0, %p23;
	add.s32 	%r470, %r468, %r469;
	ld.shared.u8 	%rs87, [%r425+23];
	setp.eq.s16 	%p230, %rs87, 0;
	setp.le.f32 	%p231, %f448, %f24;
	or.pred  	%p24, %p230, %p231;
	selp.u32 	%r471, 1, 0, %p24;
	add.s32 	%r472, %r470, %r471;
	ld.shared.u8 	%rs88, [%r425+24];
	setp.eq.s16 	%p232, %rs88, 0;
	setp.le.f32 	%p233, %f448, %f25;
	or.pred  	%p25, %p232, %p233;
	selp.u32 	%r473, 1, 0, %p25;
	add.s32 	%r474, %r472, %r473;
	ld.shared.u8 	%rs89, [%r425+25];
	setp.eq.s16 	%p234, %rs89, 0;
	setp.le.f32 	%p235, %f448, %f26;
	or.pred  	%p26, %p234, %p235;
	selp.u32 	%r475, 1, 0, %p26;
	add.s32 	%r476, %r474, %r475;
	ld.shared.u8 	%rs90, [%r425+26];
	setp.eq.s16 	%p236, %rs90, 0;
	setp.le.f32 	%p237, %f448, %f27;
	or.pred  	%p27, %p236, %p237;
	selp.u32 	%r477, 1, 0, %p27;
	add.s32 	%r478, %r476, %r477;
	ld.shared.u8 	%rs91, [%r425+27];
	setp.eq.s16 	%p238, %rs91, 0;
	setp.le.f32 	%p239, %f448, %f28;
	or.pred  	%p28, %p238, %p239;
	selp.u32 	%r479, 1, 0, %p28;
	add.s32 	%r480, %r478, %r479;
	ld.shared.u8 	%rs92, [%r425+28];
	setp.eq.s16 	%p240, %rs92, 0;
	setp.le.f32 	%p241, %f448, %f29;
	or.pred  	%p29, %p240, %p241;
	selp.u32 	%r481, 1, 0, %p29;
	add.s32 	%r482, %r480, %r481;
	ld.shared.u8 	%rs93, [%r425+29];
	setp.eq.s16 	%p242, %rs93, 0;
	setp.le.f32 	%p243, %f448, %f30;
	or.pred  	%p30, %p242, %p243;
	selp.u32 	%r483, 1, 0, %p30;
	add.s32 	%r484, %r482, %r483;
	ld.shared.u8 	%rs94, [%r425+30];
	setp.eq.s16 	%p244, %rs94, 0;
	setp.le.f32 	%p245, %f448, %f31;
	or.pred  	%p31, %p244, %p245;
	selp.u32 	%r485, 1, 0, %p31;
	add.s32 	%r486, %r484, %r485;
	ld.shared.u8 	%rs95, [%r425+31];
	setp.eq.s16 	%p246, %rs95, 0;
	setp.le.f32 	%p247, %f448, %f32;
	or.pred  	%p32, %p246, %p247;
	selp.u32 	%r487, 1, 0, %p32;
	add.s32 	%r488, %r486, %r487;
	setp.gt.u32 	%p248, %r488, 31;
	@%p248 bra 	$L__BB0_33;
	neg.s32 	%r603, %r309;
	selp.f32 	%f643, 0f7F7FF023, 0f00000000, %p32;
	selp.f32 	%f644, 0f7F7FF023, 0f00000000, %p31;
	selp.f32 	%f645, 0f7F7FF023, 0f00000000, %p30;
	selp.f32 	%f646, 0f7F7FF023, 0f00000000, %p29;
	selp.f32 	%f647, 0f7F7FF023, 0f00000000, %p28;
	selp.f32 	%f648, 0f7F7FF023, 0f00000000, %p27;
	selp.f32 	%f649, 0f7F7FF023, 0f00000000, %p26;
	selp.f32 	%f650, 0f7F7FF023, 0f00000000, %p25;
	selp.f32 	%f651, 0f7F7FF023, 0f00000000, %p24;
	selp.f32 	%f652, 0f7F7FF023, 0f00000000, %p23;
	selp.f32 	%f653, 0f7F7FF023, 0f00000000, %p22;
	selp.f32 	%f654, 0f7F7FF023, 0f00000000, %p21;
	selp.f32 	%f655, 0f7F7FF023, 0f00000000, %p20;
	selp.f32 	%f656, 0f7F7FF023, 0f00000000, %p19;
	selp.f32 	%f657, 0f7F7FF023, 0f00000000, %p18;
	selp.f32 	%f658, 0f7F7FF023, 0f00000000, %p17;
	selp.f32 	%f659, 0f7F7FF023, 0f00000000, %p16;
	selp.f32 	%f660, 0f7F7FF023, 0f00000000, %p15;
	selp.f32 	%f661, 0f7F7FF023, 0f00000000, %p14;
	selp.f32 	%f662, 0f7F7FF023, 0f00000000, %p13;
	selp.f32 	%f663, 0f7F7FF023, 0f00000000, %p12;
	selp.f32 	%f664, 0f7F7FF023, 0f00000000, %p11;
	selp.f32 	%f665, 0f7F7FF023, 0f00000000, %p10;
	selp.f32 	%f666, 0f7F7FF023, 0f00000000, %p9;
	selp.f32 	%f667, 0f7F7FF023, 0f00000000, %p8;
	selp.f32 	%f668, 0f7F7FF023, 0f00000000, %p7;
	selp.f32 	%f669, 0f7F7FF023, 0f00000000, %p6;
	selp.f32 	%f670, 0f7F7FF023, 0f00000000, %p5;
	selp.f32 	%f671, 0f7F7FF023, 0f00000000, %p4;
	selp.f32 	%f672, 0f7F7FF023, 0f00000000, %p3;
	selp.f32 	%f673, 0f00000000, 0f7F7FF023, %p2;
	selp.f32 	%f674, 0f7F7FF023, 0f00000000, %p1;
	mul.lo.s32 	%r602, %r600, %r309;
	mov.u32 	%r490, _ZZ20cuda_min_delta_driftPfPiPKfS2_PKhS4_PKcS2_S2_PKiE2sA;
	add.s32 	%r601, %r490, 64;
	bra.uni 	$L__BB0_34;
$L__BB0_32:
	mov.f32 	%f675, %f643;
	mov.u32 	%r604, %r600;
$L__BB0_33:
	mov.u32 	%r491, %ntid.x;
	add.s32 	%r600, %r600, %r491;
	setp.lt.s32 	%p282, %r600, %r1;
	@%p282 bra 	$L__BB0_30;
	bra.uni 	$L__BB0_41;
$L__BB0_34:
	ld.param.u64 	%rd159, [_Z20cuda_min_delta_driftPfPiPKfS2_PKhS4_PKcS2_S2_PKi_param_2];
	cvta.to.global.u64 	%rd58, %rd159;
	mul.wide.u32 	%rd59, %r602, 4;
	add.s64 	%rd60, %rd58, %rd59;
	ld.global.f32 	%f450, [%rd60];
	ld.shared.f32 	%f451, [%r601+-64];
	sub.f32 	%f452, %f450, %f451;
	fma.rn.f32 	%f674, %f452, %f452, %f674;
	ld.shared.f32 	%f453, [%r601+-60];
	sub.f32 	%f454, %f450, %f453;
	fma.rn.f32 	%f673, %f454, %f454, %f673;
	ld.shared.f32 	%f455, [%r601+-56];
	sub.f32 	%f456, %f450, %f455;
	fma.rn.f32 	%f672, %f456, %f456, %f672;
	ld.shared.f32 	%f457, [%r601+-52];
	sub.f32 	%f458, %f450, %f457;
	fma.rn.f32 	%f671, %f458, %f458, %f671;
	ld.shared.f32 	%f459, [%r601+-48];
	sub.f32 	%f460, %f450, %f459;
	fma.rn.f32 	%f670, %f460, %f460, %f670;
	ld.shared.f32 	%f461, [%r601+-44];
	sub.f32 	%f462, %f450, %f461;
	fma.rn.f32 	%f669, %f462, %f462, %f669;
	ld.shared.f32 	%f463, [%r601+-40];
	sub.f32 	%f464, %f450, %f463;
	fma.rn.f32 	%f668, %f464, %f464, %f668;
	ld.shared.f32 	%f465, [%r601+-36];
	sub.f32 	%f466, %f450, %f465;
	fma.rn.f32 	%f667, %f466, %f466, %f667;
	ld.shared.f32 	%f467, [%r601+-32];
	sub.f32 	%f468, %f450, %f467;
	fma.rn.f32 	%f666, %f468, %f468, %f666;
	ld.shared.f32 	%f469, [%r601+-28];
	sub.f32 	%f470, %f450, %f469;
	fma.rn.f32 	%f665, %f470, %f470, %f665;
	ld.shared.f32 	%f471, [%r601+-24];
	sub.f32 	%f472, %f450, %f471;
	fma.rn.f32 	%f664, %f472, %f472, %f664;
	ld.shared.f32 	%f473, [%r601+-20];
	sub.f32 	%f474, %f450, %f473;
	fma.rn.f32 	%f663, %f474, %f474, %f663;
	ld.shared.f32 	%f475, [%r601+-16];
	sub.f32 	%f476, %f450, %f475;
	fma.rn.f32 	%f662, %f476, %f476, %f662;
	ld.shared.f32 	%f477, [%r601+-12];
	sub.f32 	%f478, %f450, %f477;
	fma.rn.f32 	%f661, %f478, %f478, %f661;
	ld.shared.f32 	%f479, [%r601+-8];
	sub.f32 	%f480, %f450, %f479;
	fma.rn.f32 	%f660, %f480, %f480, %f660;
	ld.shared.f32 	%f481, [%r601+-4];
	sub.f32 	%f482, %f450, %f481;
	fma.rn.f32 	%f659, %f482, %f482, %f659;
	ld.shared.f32 	%f483, [%r601];
	sub.f32 	%f484, %f450, %f483;
	fma.rn.f32 	%f658, %f484, %f484, %f658;
	ld.shared.f32 	%f485, [%r601+4];
	sub.f32 	%f486, %f450, %f485;
	fma.rn.f32 	%f657, %f486, %f486, %f657;
	ld.shared.f32 	%f487, [%r601+8];
	sub.f32 	%f488, %f450, %f487;
	fma.rn.f32 	%f656, %f488, %f488, %f656;
	ld.shared.f32 	%f489, [%r601+12];
	sub.f32 	%f490, %f450, %f489;
	fma.rn.f32 	%f655, %f490, %f490, %f655;
	ld.shared.f32 	%f491, [%r601+16];
	sub.f32 	%f492, %f450, %f491;
	fma.rn.f32 	%f654, %f492, %f492, %f654;
	ld.shared.f32 	%f493, [%r601+20];
	sub.f32 	%f494, %f450, %f493;
	fma.rn.f32 	%f653, %f494, %f494, %f653;
	ld.shared.f32 	%f495, [%r601+24];
	sub.f32 	%f496, %f450, %f495;
	fma.rn.f32 	%f652, %f496, %f496, %f652;
	ld.shared.f32 	%f497, [%r601+28];
	sub.f32 	%f498, %f450, %f497;
	fma.rn.f32 	%f651, %f498, %f498, %f651;
	ld.shared.f32 	%f499, [%r601+32];
	sub.f32 	%f500, %f450, %f499;
	fma.rn.f32 	%f650, %f500, %f500, %f650;
	ld.shared.f32 	%f501, [%r601+36];
	sub.f32 	%f502, %f450, %f501;
	fma.rn.f32 	%f649, %f502, %f502, %f649;
	ld.shared.f32 	%f503, [%r601+40];
	sub.f32 	%f504, %f450, %f503;
	fma.rn.f32 	%f648, %f504, %f504, %f648;
	ld.shared.f32 	%f505, [%r601+44];
	sub.f32 	%f506, %f450, %f505;
	fma.rn.f32 	%f647, %f506, %f506, %f647;
	ld.shared.f32 	%f507, [%r601+48];
	sub.f32 	%f508, %f450, %f507;
	fma.rn.f32 	%f646, %f508, %f508, %f646;
	ld.shared.f32 	%f509, [%r601+52];
	sub.f32 	%f510, %f450, %f509;
	fma.rn.f32 	%f645, %f510, %f510, %f645;
	ld.shared.f32 	%f511, [%r601+56];
	sub.f32 	%f512, %f450, %f511;
	fma.rn.f32 	%f644, %f512, %f512, %f644;
	ld.shared.f32 	%f513, [%r601+60];
	sub.f32 	%f514, %f450, %f513;
	fma.rn.f32 	%f643, %f514, %f514, %f643;
	add.s32 	%r603, %r603, 1;
	setp.eq.s32 	%p249, %r603, 0;
	add.s32 	%r602, %r602, 1;
	add.s32 	%r601, %r601, 128;
	@%p249 bra 	$L__BB0_35;
	bra.uni 	$L__BB0_34;
$L__BB0_35:
	setp.lt.f32 	%p250, %f674, %f706;
	selp.f32 	%f706, %f674, %f706, %p250;
	selp.b32 	%r635, %r600, %r635, %p250;
	setp.lt.f32 	%p251, %f673, %f705;
	selp.f32 	%f705, %f673, %f705, %p251;
	selp.b32 	%r634, %r600, %r634, %p251;
	setp.lt.f32 	%p252, %f672, %f704;
	selp.f32 	%f704, %f672, %f704, %p252;
	selp.b32 	%r633, %r600, %r633, %p252;
	setp.lt.f32 	%p253, %f671, %f703;
	selp.f32 	%f703, %f671, %f703, %p253;
	selp.b32 	%r632, %r600, %r632, %p253;
	setp.lt.f32 	%p254, %f670, %f702;
	selp.f32 	%f702, %f670, %f702, %p254;
	selp.b32 	%r631, %r600, %r631, %p254;
	setp.lt.f32 	%p255, %f669, %f701;
	selp.f32 	%f701, %f669, %f701, %p255;
	selp.b32 	%r630, %r600, %r630, %p255;
	setp.lt.f32 	%p256, %f668, %f700;
	selp.f32 	%f700, %f668, %f700, %p256;
	selp.b32 	%r629, %r600, %r629, %p256;
	setp.lt.f32 	%p257, %f667, %f699;
	selp.f32 	%f699, %f667, %f699, %p257;
	selp.b32 	%r628, %r600, %r628, %p257;
	setp.lt.f32 	%p258, %f666, %f698;
	selp.f32 	%f698, %f666, %f698, %p258;
	selp.b32 	%r627, %r600, %r627, %p258;
	setp.lt.f32 	%p259, %f665, %f697;
	selp.f32 	%f697, %f665, %f697, %p259;
	selp.b32 	%r626, %r600, %r626, %p259;
	setp.lt.f32 	%p260, %f664, %f696;
	selp.f32 	%f696, %f664, %f696, %p260;
	selp.b32 	%r625, %r600, %r625, %p260;
	setp.lt.f32 	%p261, %f663, %f695;
	selp.f32 	%f695, %f663, %f695, %p261;
	selp.b32 	%r624, %r600, %r624, %p261;
	setp.lt.f32 	%p262, %f662, %f694;
	selp.f32 	%f694, %f662, %f694, %p262;
	selp.b32 	%r623, %r600, %r623, %p262;
	setp.lt.f32 	%p263, %f661, %f693;
	selp.f32 	%f693, %f661, %f693, %p263;
	selp.b32 	%r622, %r600, %r622, %p263;
	setp.lt.f32 	%p264, %f660, %f692;
	selp.f32 	%f692, %f660, %f692, %p264;
	selp.b32 	%r621, %r600, %r621, %p264;
	setp.lt.f32 	%p265, %f659, %f691;
	selp.f32 	%f691, %f659, %f691, %p265;
	selp.b32 	%r620, %r600, %r620, %p265;
	setp.lt.f32 	%p266, %f658, %f690;
	selp.f32 	%f690, %f658, %f690, %p266;
	selp.b32 	%r619, %r600, %r619, %p266;
	setp.lt.f32 	%p267, %f657, %f689;
	selp.f32 	%f689, %f657, %f689, %p267;
	selp.b32 	%r618, %r600, %r618, %p267;
	setp.lt.f32 	%p268, %f656, %f688;
	selp.f32 	%f688, %f656, %f688, %p268;
	selp.b32 	%r617, %r600, %r617, %p268;
	setp.lt.f32 	%p269, %f655, %f687;
	selp.f32 	%f687, %f655, %f687, %p269;
	selp.b32 	%r616, %r600, %r616, %p269;
	setp.lt.f32 	%p270, %f654, %f686;
	selp.f32 	%f686, %f654, %f686, %p270;
	selp.b32 	%r615, %r600, %r615, %p270;
	setp.lt.f32 	%p271, %f653, %f685;
	selp.f32 	%f685, %f653, %f685, %p271;
	selp.b32 	%r614, %r600, %r614, %p271;
	setp.lt.f32 	%p272, %f652, %f684;
	selp.f32 	%f684, %f652, %f684, %p272;
	selp.b32 	%r613, %r600, %r613, %p272;
	setp.lt.f32 	%p273, %f651, %f683;
	selp.f32 	%f683, %f651, %f683, %p273;
	selp.b32 	%r612, %r600, %r612, %p273;
	setp.lt.f32 	%p274, %f650, %f682;
	selp.f32 	%f682, %f650, %f682, %p274;
	selp.b32 	%r611, %r600, %r611, %p274;
	setp.lt.f32 	%p275, %f649, %f681;
	selp.f32 	%f681, %f649, %f681, %p275;
	selp.b32 	%r610, %r600, %r610, %p275;
	setp.lt.f32 	%p276, %f648, %f680;
	selp.f32 	%f680, %f648, %f680, %p276;
	selp.b32 	%r609, %r600, %r609, %p276;
	setp.lt.f32 	%p277, %f647, %f679;
	selp.f32 	%f679, %f647, %f679, %p277;
	selp.b32 	%r608, %r600, %r608, %p277;
	setp.lt.f32 	%p278, %f646, %f678;
	selp.f32 	%f678, %f646, %f678, %p278;
	selp.b32 	%r607, %r600, %r607, %p278;
	setp.lt.f32 	%p279, %f645, %f677;
	selp.f32 	%f677, %f645, %f677, %p279;
	selp.b32 	%r606, %r600, %r606, %p279;
	setp.lt.f32 	%p280, %f644, %f676;
	selp.f32 	%f676, %f644, %f676, %p280;
	selp.b32 	%r605, %r600, %r605, %p280;
	setp.lt.f32 	%p281, %f643, %f675;
	@%p281 bra 	$L__BB0_32;
	bra.uni 	$L__BB0_33;
$L__BB0_36:
	ld.shared.f32 	%f33, [_ZZ20cuda_min_delta_driftPfPiPKfS2_PKhS4_PKcS2_S2_PKiE4sR_A+8];
	ld.shared.f32 	%f34, [_ZZ20cuda_min_delta_driftPfPiPKfS2_PKhS4_PKcS2_S2_PKiE4sR_A+12];
	ld.shared.f32 	%f35, [_ZZ20cuda_min_delta_driftPfPiPKfS2_PKhS4_PKcS2_S2_PKiE4sR_A+16];
	ld.shared.f32 	%f36, [_ZZ20cuda_min_delta_driftPfPiPKfS2_PKhS4_PKcS2_S2_PKiE4sR_A+20];
	ld.shared.f32 	%f37, [_ZZ20cuda_min_delta_driftPfPiPKfS2_PKhS4_PKcS2_S2_PKiE4sR_A+24];
	ld.shared.f32 	%f38, [_ZZ20cuda_min_delta_driftPfPiPKfS2_PKhS4_PKcS2_S2_PKiE4sR_A+28];
	ld.shared.f32 	%f39, [_ZZ20cuda_min_delta_driftPfPiPKfS2_PKhS4_PKcS2_S2_PKiE4sR_A+32];
	ld.shared.f32 	%f40, [_ZZ20cuda_min_delta_driftPfPiPKfS2_PKhS4_PKcS2_S2_PKiE4sR_A+36];
	ld.shared.f32 	%f41, [_ZZ20cuda_min_delta_driftPfPiPKfS2_PKhS4_PKcS2_S2_PKiE4sR_A+40];
	ld.shared.f32 	%f42, [_ZZ20cuda_min_delta_driftPfPiPKfS2_PKhS4_PKcS2_S2_PKiE4sR_A+44];
	ld.shared.f32 	%f43, [_ZZ20cuda_min_delta_driftPfPiPKfS2_PKhS4_PKcS2_S2_PKiE4sR_A+48];
	ld.shared.f32 	%f44, [_ZZ20cuda_min_delta_driftPfPiPKfS2_PKhS4_PKcS2_S2_PKiE4sR_A+52];
	ld.shared.f32 	%f45, [_ZZ20cuda_min_delta_driftPfPiPKfS2_PKhS4_PKcS2_S2_PKiE4sR_A+56];
	ld.shared.f32 	%f46, [_ZZ20cuda_min_delta_driftPfPiPKfS2_PKhS4_PKcS2_S2_PKiE4sR_A+60];
	ld.shared.f32 	%f47, [_ZZ20cuda_min_delta_driftPfPiPKfS2_PKhS4_PKcS2_S2_PKiE4sR_A+64];
	ld.shared.f32 	%f48, [_ZZ20cuda_min_delta_driftPfPiPKfS2_PKhS4_PKcS2_S2_PKiE4sR_A+68];
	ld.shared.f32 	%f49, [_ZZ20cuda_min_delta_driftPfPiPKfS2_PKhS4_PKcS2_S2_PKiE4sR_A+72];
	ld.shared.f32 	%f50, [_ZZ20cuda_min_delta_driftPfPiPKfS2_PKhS4_PKcS2_S2_PKiE4sR_A+76];
	ld.shared.f32 	%f51, [_ZZ20cuda_min_delta_driftPfPiPKfS2_PKhS4_PKcS2_S2_PKiE4sR_A+80];
	ld.shared.f32 	%f52, [_ZZ20cuda_min_delta_driftPfPiPKfS2_PKhS4_PKcS2_S2_PKiE4sR_A+84];
	ld.shared.f32 	%f53, [_ZZ20cuda_min_delta_driftPfPiPKfS2_PKhS4_PKcS2_S2_PKiE4sR_A+88];
	ld.shared.f32 	%f54, [_ZZ20cuda_min_delta_driftPfPiPKfS2_PKhS4_PKcS2_S2_PKiE4sR_A+92];
	ld.shared.f32 	%f55, [_ZZ20cuda_min_delta_driftPfPiPKfS2_PKhS4_PKcS2_S2_PKiE4sR_A+96];
	ld.shared.f32 	%f56, [_ZZ20cuda_min_delta_driftPfPiPKfS2_PKhS4_PKcS2_S2_PKiE4sR_A+100];
	ld.shared.f32 	%f57, [_ZZ20cuda_min_delta_driftPfPiPKfS2_PKhS4_PKcS2_S2_PKiE4sR_A+104];
	ld.shared.f32 	%f58, [_ZZ20cuda_min_delta_driftPfPiPKfS2_PKhS4_PKcS2_S2_PKiE4sR_A+108];
	ld.shared.f32 	%f59, [_ZZ20cuda_min_delta_driftPfPiPKfS2_PKhS4_PKcS2_S2_PKiE4sR_A+112];
	ld.shared.f32 	%f60, [_ZZ20cuda_min_delta_driftPfPiPKfS2_PKhS4_PKcS2_S2_PKiE4sR_A+116];
	ld.shared.f32 	%f61, [_ZZ20cuda_min_delta_driftPfPiPKfS2_PKhS4_PKcS2_S2_PKiE4sR_A+120];
	mov.f32 	%f675, 0f7F7FF023;
	ld.shared.f32 	%f62, [_ZZ20cuda_min_delta_driftPfPiPKfS2_PKhS4_PKcS2_S2_PKiE4sR_A+124];
	mov.u32 	%r357, _ZZ20cuda_min_delta_driftPfPiPKfS2_PKhS4_PKcS2_S2_PKiE2sM;
	mov.f32 	%f676, %f675;
	mov.f32 	%f677, %f675;
	mov.f32 	%f678, %f675;
	mov.f32 	%f679, %f675;
	mov.f32 	%f680, %f675;
	mov.f32 	%f681, %f675;
	mov.f32 	%f682, %f675;
	mov.f32 	%f683, %f675;
	mov.f32 	%f684, %f675;
	mov.f32 	%f685, %f675;
	mov.f32 	%f686, %f675;
	mov.f32 	%f687, %f675;
	mov.f32 	%f688, %f675;
	mov.f32 	%f689, %f675;
	mov.f32 	%f690, %f675;
	mov.f32 	%f691, %f675;
	mov.f32 	%f692, %f675;
	mov.f32 	%f693, %f675;
	mov.f32 	%f694, %f675;
	mov.f32 	%f695, %f675;
	mov.f32 	%f696, %f675;
	mov.f32 	%f697, %f675;
	mov.f32 	%f698, %f675;
	mov.f32 	%f699, %f675;
	mov.f32 	%f700, %f675;
	mov.f32 	%f701, %f675;
	mov.f32 	%f702, %f675;
	mov.f32 	%f703, %f675;
	mov.f32 	%f704, %f675;
	mov.f32 	%f705, %f675;
	mov.f32 	%f706, %f675;
	mov.u32 	%r604, %r72;
	mov.u32 	%r605, %r71;
	mov.u32 	%r606, %r70;
	mov.u32 	%r607, %r69;
	mov.u32 	%r608, %r68;
	mov.u32 	%r609, %r67;
	mov.u32 	%r610, %r66;
	mov.u32 	%r611, %r65;
	mov.u32 	%r612, %r64;
	mov.u32 	%r613, %r63;
	mov.u32 	%r614, %r62;
	mov.u32 	%r615, %r61;
	mov.u32 	%r616, %r60;
	mov.u32 	%r617, %r59;
	mov.u32 	%r618, %r58;
	mov.u32 	%r619, %r57;
	mov.u32 	%r620, %r56;
	mov.u32 	%r621, %r55;
	mov.u32 	%r622, %r54;
	mov.u32 	%r623, %r53;
	mov.u32 	%r624, %r52;
	mov.u32 	%r625, %r51;
	mov.u32 	%r626, %r50;
	mov.u32 	%r627, %r49;
	mov.u32 	%r628, %r48;
	mov.u32 	%r629, %r47;
	mov.u32 	%r630, %r46;
	mov.u32 	%r631, %r45;
	mov.u32 	%r632, %r44;
	mov.u32 	%r633, %r43;
	mov.u32 	%r634, %r42;
	mov.u32 	%r635, %r41;
$L__BB0_37:
	ld.param.u64 	%rd162, [_Z20cuda_min_delta_driftPfPiPKfS2_PKhS4_PKcS2_S2_PKi_param_7];
	ld.param.u64 	%rd160, [_Z20cuda_min_delta_driftPfPiPKfS2_PKhS4_PKcS2_S2_PKi_param_4];
	cvt.u64.u32 	%rd46, %r600;
	cvta.to.global.u64 	%rd47, %rd160;
	add.s64 	%rd48, %rd47, %rd46;
	ld.global.u8 	%rs30, [%rd48];
	cvta.to.global.u64 	%rd49, %rd162;
	mul.wide.u32 	%rd50, %r600, 4;
	add.s64 	%rd51, %rd49, %rd50;
	ld.global.f32 	%f414, [%rd51];
	mul.wide.u16 	%r356, %rs30, 32;
	add.s32 	%r358, %r357, %r356;
	ld.shared.u8 	%rs31, [%r358];
	setp.eq.s16 	%p85, %rs31, 0;
	setp.le.f32 	%p86, %f414, %f1;
	or.pred  	%p33, %p85, %p86;
	ld.shared.u8 	%rs32, [%r358+1];
	setp.ne.s16 	%p87, %rs32, 0;
	setp.gtu.f32 	%p88, %f414, %f2;
	and.pred  	%p34, %p87, %p88;
	selp.u32 	%r359, 1, 0, %p33;
	selp.b32 	%r360, 2, 1, %p33;
	selp.b32 	%r361, %r359, %r360, %p34;
	ld.shared.u8 	%rs33, [%r358+2];
	setp.eq.s16 	%p89, %rs33, 0;
	setp.le.f32 	%p90, %f414, %f33;
	or.pred  	%p35, %p89, %p90;
	selp.u32 	%r362, 1, 0, %p35;
	add.s32 	%r363, %r361, %r362;
	ld.shared.u8 	%rs34, [%r358+3];
	setp.eq.s16 	%p91, %rs34, 0;
	setp.le.f32 	%p92, %f414, %f34;
	or.pred  	%p36, %p91, %p92;
	selp.u32 	%r364, 1, 0, %p36;
	add.s32 	%r365, %r363, %r364;
	ld.shared.u8 	%rs35, [%r358+4];
	setp.eq.s16 	%p93, %rs35, 0;
	setp.le.f32 	%p94, %f414, %f35;
	or.pred  	%p37, %p93, %p94;
	selp.u32 	%r366, 1, 0, %p37;
	add.s32 	%r367, %r365, %r366;
	ld.shared.u8 	%rs36, [%r358+5];
	setp.eq.s16 	%p95, %rs36, 0;
	setp.le.f32 	%p96, %f414, %f36;
	or.pred  	%p38, %p95, %p96;
	selp.u32 	%r368, 1, 0, %p38;
	add.s32 	%r369, %r367, %r368;
	ld.shared.u8 	%rs37, [%r358+6];
	setp.eq.s16 	%p97, %rs37, 0;
	setp.le.f32 	%p98, %f414, %f37;
	or.pred  	%p39, %p97, %p98;
	selp.u32 	%r370, 1, 0, %p39;
	add.s32 	%r371, %r369, %r370;
	ld.shared.u8 	%rs38, [%r358+7];
	setp.eq.s16 	%p99, %rs38, 0;
	setp.le.f32 	%p100, %f414, %f38;
	or.pred  	%p40, %p99, %p100;
	selp.u32 	%r372, 1, 0, %p40;
	add.s32 	%r373, %r371, %r372;
	ld.shared.u8 	%rs39, [%r358+8];
	setp.eq.s16 	%p101, %rs39, 0;
	setp.le.f32 	%p102, %f414, %f39;
	or.pred  	%p41, %p101, %p102;
	selp.u32 	%r374, 1, 0, %p41;
	add.s32 	%r375, %r373, %r374;
	ld.shared.u8 	%rs40, [%r358+9];
	setp.eq.s16 	%p103, %rs40, 0;
	setp.le.f32 	%p104, %f414, %f40;
	or.pred  	%p42, %p103, %p104;
	selp.u32 	%r376, 1, 0, %p42;
	add.s32 	%r377, %r375, %r376;
	ld.shared.u8 	%rs41, [%r358+10];
	setp.eq.s16 	%p105, %rs41, 0;
	setp.le.f32 	%p106, %f414, %f41;
	or.pred  	%p43, %p105, %p106;
	selp.u32 	%r378, 1, 0, %p43;
	add.s32 	%r379, %r377, %r378;
	ld.shared.u8 	%rs42, [%r358+11];
	setp.eq.s16 	%p107, %rs42, 0;
	setp.le.f32 	%p108, %f414, %f42;
	or.pred  	%p44, %p107, %p108;
	selp.u32 	%r380, 1, 0, %p44;
	add.s32 	%r381, %r379, %r380;
	ld.shared.u8 	%rs43, [%r358+12];
	setp.eq.s16 	%p109, %rs43, 0;
	setp.le.f32 	%p110, %f414, %f43;
	or.pred  	%p45, %p109, %p110;
	selp.u32 	%r382, 1, 0, %p45;
	add.s32 	%r383, %r381, %r382;
	ld.shared.u8 	%rs44, [%r358+13];
	setp.eq.s16 	%p111, %rs44, 0;
	setp.le.f32 	%p112, %f414, %f44;
	or.pred  	%p46, %p111, %p112;
	selp.u32 	%r384, 1, 0, %p46;
	add.s32 	%r385, %r383, %r384;
	ld.shared.u8 	%rs45, [%r358+14];
	setp.eq.s16 	%p113, %rs45, 0;
	setp.le.f32 	%p114, %f414, %f45;
	or.pred  	%p47, %p113, %p114;
	selp.u32 	%r386, 1, 0, %p47;
	add.s32 	%r387, %r385, %r386;
	ld.shared.u8 	%rs46, [%r358+15];
	setp.eq.s16 	%p115, %rs46, 0;
	setp.le.f32 	%p116, %f414, %f46;
	or.pred  	%p48, %p115, %p116;
	selp.u32 	%r388, 1, 0, %p48;
	add.s32 	%r389, %r387, %r388;
	ld.shared.u8 	%rs47, [%r358+16];
	setp.eq.s16 	%p117, %rs47, 0;
	setp.le.f32 	%p118, %f414, %f47;
	or.pred  	%p49, %p117, %p118;
	selp.u32 	%r390, 1, 0, %p49;
	add.s32 	%r391, %r389, %r390;
	ld.shared.u8 	%rs48, [%r358+17];
	setp.eq.s16 	%p119, %rs48, 0;
	setp.le.f32 	%p120, %f414, %f48;
	or.pred  	%p50, %p119, %p120;
	selp.u32 	%r392, 1, 0, %p50;
	add.s32 	%r393, %r391, %r392;
	ld.shared.u8 	%rs49, [%r358+18];
	setp.eq.s16 	%p121, %rs49, 0;
	setp.le.f32 	%p122, %f414, %f49;
	or.pred  	%p51, %p121, %p122;
	selp.u32 	%r394, 1, 0, %p51;
	add.s32 	%r395, %r393, %r394;
	ld.shared.u8 	%rs50, [%r358+19];
	setp.eq.s16 	%p123, %rs50, 0;
	setp.le.f32 	%p124, %f414, %f50;
	or.pred  	%p52, %p123, %p124;
	selp.u32 	%r396, 1, 0, %p52;
	add.s32 	%r397, %r395, %r396;
	ld.shared.u8 	%rs51, [%r358+20];
	setp.eq.s16 	%p125, %rs51, 0;
	setp.le.f32 	%p126, %f414, %f51;
	or.pred  	%p53, %p125, %p126;
	selp.u32 	%r398, 1, 0, %p53;
	add.s32 	%r399, %r397, %r398;
	ld.shared.u8 	%rs52, [%r358+21];
	setp.eq.s16 	%p127, %rs52, 0;
	setp.le.f32 	%p128, %f414, %f52;
	or.pred  	%p54, %p127, %p128;
	selp.u32 	%r400, 1, 0, %p54;
	add.s32 	%r401, %r399, %r400;
	ld.shared.u8 	%rs53, [%r358+22];
	setp.eq.s16 	%p129, %rs53, 0;
	setp.le.f32 	%p130, %f414, %f53;
	or.pred  	%p55, %p129, %p130;
	selp.u32 	%r402, 1, 0, %p55;
	add.s32 	%r403, %r401, %r402;
	ld.shared.u8 	%rs54, [%r358+23];
	setp.eq.s16 	%p131, %rs54, 0;
	setp.le.f32 	%p132, %f414, %f54;
	or.pred  	%p56, %p131, %p132;
	selp.u32 	%r404, 1, 0, %p56;
	add.s32 	%r405, %r403, %r404;
	ld.shared.u8 	%rs55, [%r358+24];
	setp.eq.s16 	%p133, %rs55, 0;
	setp.le.f32 	%p134, %f414, %f55;
	or.pred  	%p57, %p133, %p134;
	selp.u32 	%r406, 1, 0, %p57;
	add.s32 	%r407, %r405, %r406;
	ld.shared.u8 	%rs56, [%r358+25];
	setp.eq.s16 	%p135, %rs56, 0;
	setp.le.f32 	%p136, %f414, %f56;
	or.pred  	%p58, %p135, %p136;
	selp.u32 	%r408, 1, 0, %p58;
	add.s32 	%r409, %r407, %r408;
	ld.shared.u8 	%rs57, [%r358+26];
	setp.eq.s16 	%p137, %rs57, 0;
	setp.le.f32 	%p138, %f414, %f57;
	or.pred  	%p59, %p137, %p138;
	selp.u32 	%r410, 1, 0, %p59;
	add.s32 	%r411, %r409, %r410;
	ld.shared.u8 	%rs58, [%r358+27];
	setp.eq.s16 	%p139, %rs58, 0;
	setp.le.f32 	%p140, %f414, %f58;
	or.pred  	%p60, %p139, %p140;
	selp.u32 	%r412, 1, 0, %p60;
	add.s32 	%r413, %r411, %r412;
	ld.shared.u8 	%rs59, [%r358+28];
	setp.eq.s16 	%p141, %rs59, 0;
	setp.le.f32 	%p142, %f414, %f59;
	or.pred  	%p61, %p141, %p142;
	selp.u32 	%r414, 1, 0, %p61;
	add.s32 	%r415, %r413, %r414;
	ld.shared.u8 	%rs60, [%r358+29];
	setp.eq.s16 	%p143, %rs60, 0;
	setp.le.f32 	%p144, %f414, %f60;
	or.pred  	%p62, %p143, %p144;
	selp.u32 	%r416, 1, 0, %p62;
	add.s32 	%r417, %r415, %r416;
	ld.shared.u8 	%rs61, [%r358+30];
	setp.eq.s16 	%p145, %rs61, 0;
	setp.le.f32 	%p146, %f414, %f61;
	or.pred  	%p63, %p145, %p146;
	selp.u32 	%r418, 1, 0, %p63;
	add.s32 	%r419, %r417, %r418;
	ld.shared.u8 	%rs62, [%r358+31];
	setp.eq.s16 	%p147, %rs62, 0;
	setp.le.f32 	%p148, %f414, %f62;
	or.pred  	%p149, %p147, %p148;
	selp.f32 	%f286, 0f7F7FF023, 0f00000000, %p149;
	selp.u32 	%r420, 1, 0, %p149;
	add.s32 	%r421, %r419, %r420;
	setp.gt.u32 	%p150, %r421, 31;
	@%p150 bra 	$L__BB0_40;
	selp.f32 	%f416, 0f7F7FF023, 0f00000000, %p63;
	selp.f32 	%f417, 0f7F7FF023, 0f00000000, %p62;
	selp.f32 	%f418, 0f7F7FF023, 0f00000000, %p61;
	selp.f32 	%f419, 0f7F7FF023, 0f00000000, %p60;
	selp.f32 	%f420, 0f7F7FF023, 0f00000000, %p59;
	selp.f32 	%f421, 0f7F7FF023, 0f00000000, %p58;
	selp.f32 	%f422, 0f7F7FF023, 0f00000000, %p57;
	selp.f32 	%f423, 0f7F7FF023, 0f00000000, %p56;
	selp.f32 	%f424, 0f7F7FF023, 0f00000000, %p55;
	selp.f32 	%f425, 0f7F7FF023, 0f00000000, %p54;
	selp.f32 	%f426, 0f7F7FF023, 0f00000000, %p53;
	selp.f32 	%f427, 0f7F7FF023, 0f00000000, %p52;
	selp.f32 	%f428, 0f7F7FF023, 0f00000000, %p51;
	selp.f32 	%f429, 0f7F7FF023, 0f00000000, %p50;
	selp.f32 	%f430, 0f7F7FF023, 0f00000000, %p49;
	selp.f32 	%f431, 0f7F7FF023, 0f00000000, %p48;
	selp.f32 	%f432, 0f7F7FF023, 0f00000000, %p47;
	selp.f32 	%f433, 0f7F7FF023, 0f00000000, %p46;
	selp.f32 	%f434, 0f7F7FF023, 0f00000000, %p45;
	selp.f32 	%f435, 0f7F7FF023, 0f00000000, %p44;
	selp.f32 	%f436, 0f7F7FF023, 0f00000000, %p43;
	selp.f32 	%f437, 0f7F7FF023, 0f00000000, %p42;
	selp.f32 	%f438, 0f7F7FF023, 0f00000000, %p41;
	selp.f32 	%f439, 0f7F7FF023, 0f00000000, %p40;
	selp.f32 	%f440, 0f7F7FF023, 0f00000000, %p39;
	selp.f32 	%f441, 0f7F7FF023, 0f00000000, %p38;
	selp.f32 	%f442, 0f7F7FF023, 0f00000000, %p37;
	selp.f32 	%f443, 0f7F7FF023, 0f00000000, %p36;
	selp.f32 	%f444, 0f7F7FF023, 0f00000000, %p35;
	selp.f32 	%f445, 0f00000000, 0f7F7FF023, %p34;
	selp.f32 	%f446, 0f7F7FF023, 0f00000000, %p33;
	setp.lt.f32 	%p151, %f446, %f706;
	selp.f32 	%f706, %f446, %f706, %p151;
	selp.b32 	%r635, %r600, %r635, %p151;
	setp.lt.f32 	%p152, %f445, %f705;
	selp.f32 	%f705, %f445, %f705, %p152;
	selp.b32 	%r634, %r600, %r634, %p152;
	setp.lt.f32 	%p153, %f444, %f704;
	selp.f32 	%f704, %f444, %f704, %p153;
	selp.b32 	%r633, %r600, %r633, %p153;
	setp.lt.f32 	%p154, %f443, %f703;
	selp.f32 	%f703, %f443, %f703, %p154;
	selp.b32 	%r632, %r600, %r632, %p154;
	setp.lt.f32 	%p155, %f442, %f702;
	selp.f32 	%f702, %f442, %f702, %p155;
	selp.b32 	%r631, %r600, %r631, %p155;
	setp.lt.f32 	%p156, %f441, %f701;
	selp.f32 	%f701, %f441, %f701, %p156;
	selp.b32 	%r630, %r600, %r630, %p156;
	setp.lt.f32 	%p157, %f440, %f700;
	selp.f32 	%f700, %f440, %f700, %p157;
	selp.b32 	%r629, %r600, %r629, %p157;
	setp.lt.f32 	%p158, %f439, %f699;
	selp.f32 	%f699, %f439, %f699, %p158;
	selp.b32 	%r628, %r600, %r628, %p158;
	setp.lt.f32 	%p159, %f438, %f698;
	selp.f32 	%f698, %f438, %f698, %p159;
	selp.b32 	%r627, %r600, %r627, %p159;
	setp.lt.f32 	%p160, %f437, %f697;
	selp.f32 	%f697, %f437, %f697, %p160;
	selp.b32 	%r626, %r600, %r626, %p160;
	setp.lt.f32 	%p161, %f436, %f696;
	selp.f32 	%f696, %f436, %f696, %p161;
	selp.b32 	%r625, %r600, %r625, %p161;
	setp.lt.f32 	%p162, %f435, %f695;
	selp.f32 	%f695, %f435, %f695, %p162;
	selp.b32 	%r624, %r600, %r624, %p162;
	setp.lt.f32 	%p163, %f434, %f694;
	selp.f32 	%f694, %f434, %f694, %p163;
	selp.b32 	%r623, %r600, %r623, %p163;
	setp.lt.f32 	%p164, %f433, %f693;
	selp.f32 	%f693, %f433, %f693, %p164;
	selp.b32 	%r622, %r600, %r622, %p164;
	setp.lt.f32 	%p165, %f432, %f692;
	selp.f32 	%f692, %f432, %f692, %p165;
	selp.b32 	%r621, %r600, %r621, %p165;
	setp.lt.f32 	%p166, %f431, %f691;
	selp.f32 	%f691, %f431, %f691, %p166;
	selp.b32 	%r620, %r600, %r620, %p166;
	setp.lt.f32 	%p167, %f430, %f690;
	selp.f32 	%f690, %f430, %f690, %p167;
	selp.b32 	%r619, %r600, %r619, %p167;
	setp.lt.f32 	%p168, %f429, %f689;
	selp.f32 	%f689, %f429, %f689, %p168;
	selp.b32 	%r618, %r600, %r618, %p168;
	setp.lt.f32 	%p169, %f428, %f688;
	selp.f32 	%f688, %f428, %f688, %p169;
	selp.b32 	%r617, %r600, %r617, %p169;
	setp.lt.f32 	%p170, %f427, %f687;
	selp.f32 	%f687, %f427, %f687, %p170;
	selp.b32 	%r616, %r600, %r616, %p170;
	setp.lt.f32 	%p171, %f426, %f686;
	selp.f32 	%f686, %f426, %f686, %p171;
	selp.b32 	%r615, %r600, %r615, %p171;
	setp.lt.f32 	%p172, %f425, %f685;
	selp.f32 	%f685, %f425, %f685, %p172;
	selp.b32 	%r614, %r600, %r614, %p172;
	setp.lt.f32 	%p173, %f424, %f684;
	selp.f32 	%f684, %f424, %f684, %p173;
	selp.b32 	%r613, %r600, %r613, %p173;
	setp.lt.f32 	%p174, %f423, %f683;
	selp.f32 	%f683, %f423, %f683, %p174;
	selp.b32 	%r612, %r600, %r612, %p174;
	setp.lt.f32 	%p175, %f422, %f682;
	selp.f32 	%f682, %f422, %f682, %p175;
	selp.b32 	%r611, %r600, %r611, %p175;
	setp.lt.f32 	%p176, %f421, %f681;
	selp.f32 	%f681, %f421, %f681, %p176;
	selp.b32 	%r610, %r600, %r610, %p176;
	setp.lt.f32 	%p177, %f420, %f680;
	selp.f32 	%f680, %f420, %f680, %p177;
	selp.b32 	%r609, %r600, %r609, %p177;
	setp.lt.f32 	%p178, %f419, %f679;
	selp.f32 	%f679, %f419, %f679, %p178;
	selp.b32 	%r608, %r600, %r608, %p178;
	setp.lt.f32 	%p179, %f418, %f678;
	selp.f32 	%f678, %f418, %f678, %p179;
	selp.b32 	%r607, %r600, %r607, %p179;
	setp.lt.f32 	%p180, %f417, %f677;
	selp.f32 	%f677, %f417, %f677, %p180;
	selp.b32 	%r606, %r600, %r606, %p180;
	setp.lt.f32 	%p181, %f416, %f676;
	selp.f32 	%f676, %f416, %f676, %p181;
	selp.b32 	%r605, %r600, %r605, %p181;
	setp.geu.f32 	%p182, %f286, %f675;
	@%p182 bra 	$L__BB0_40;
	mov.f32 	%f675, %f286;
	mov.u32 	%r604, %r600;
$L__BB0_40:
	mov.u32 	%r422, %ntid.x;
	add.s32 	%r600, %r600, %r422;
	setp.lt.s32 	%p183, %r600, %r1;
	@%p183 bra 	$L__BB0_37;
$L__BB0_41:
	ld.param.u64 	%rd158, [_Z20cuda_min_delta_driftPfPiPKfS2_PKhS4_PKcS2_S2_PKi_param_1];
	ld.param.u64 	%rd157, [_Z20cuda_min_delta_driftPfPiPKfS2_PKhS4_PKcS2_S2_PKi_param_0];
	mov.u32 	%r307, %tid.x;
	mov.u32 	%r308, %ntid.x;
	cvta.to.global.u64 	%rd3, %rd158;
	cvta.to.global.u64 	%rd4, %rd157;
	setp.ge.s32 	%p283, %r41, %r2;
	setp.lt.s32 	%p284, %r41, 0;
	or.pred  	%p285, %p283, %p284;
	@%p285 bra 	$L__BB0_43;
	setp.lt.f32 	%p286, %f706, 0f00000000;
	neg.f32 	%f515, %f706;
	selp.f32 	%f516, %f515, %f706, %p286;
	sqrt.rn.f32 	%f517, %f516;
	mad.lo.s32 	%r492, %r41, %r308, %r307;
	mul.wide.u32 	%rd61, %r492, 4;
	add.s64 	%rd62, %rd4, %rd61;
	st.global.f32 	[%rd62], %f517;
	add.s32 	%r493, %r635, 1;
	add.s64 	%rd63, %rd3, %rd61;
	st.global.u32 	[%rd63], %r493;
$L__BB0_43:
	setp.ge.s32 	%p287, %r42, %r2;
	setp.lt.s32 	%p288, %r42, 0;
	or.pred  	%p289, %p287, %p288;
	@%p289 bra 	$L__BB0_45;
	setp.lt.f32 	%p290, %f705, 0f00000000;
	neg.f32 	%f518, %f705;
	selp.f32 	%f519, %f518, %f705, %p290;
	sqrt.rn.f32 	%f520, %f519;
	mad.lo.s32 	%r494, %r42, %r308, %r307;
	mul.wide.u32 	%rd64, %r494, 4;
	add.s64 	%rd65, %rd4, %rd64;
	st.global.f32 	[%rd65], %f520;
	add.s32 	%r495, %r634, 1;
	add.s64 	%rd66, %rd3, %rd64;
	st.global.u32 	[%rd66], %r495;
$L__BB0_45:
	setp.ge.s32 	%p291, %r43, %r2;
	setp.lt.s32 	%p292, %r43, 0;
	or.pred  	%p293, %p291, %p292;
	@%p293 bra 	$L__BB0_47;
	setp.lt.f32 	%p294, %f704, 0f00000000;
	neg.f32 	%f521, %f704;
	selp.f32 	%f522, %f521, %f704, %p294;
	sqrt.rn.f32 	%f523, %f522;
	mad.lo.s32 	%r496, %r43, %r308, %r307;
	mul.wide.u32 	%rd67, %r496, 4;
	add.s64 	%rd68, %rd4, %rd67;
	st.global.f32 	[%rd68], %f523;
	add.s32 	%r497, %r633, 1;
	add.s64 	%rd69, %rd3, %rd67;
	st.global.u32 	[%rd69], %r497;
$L__BB0_47:
	setp.ge.s32 	%p295, %r44, %r2;
	setp.lt.s32 	%p296, %r44, 0;
	or.pred  	%p297, %p295, %p296;
	@%p297 bra 	$L__BB0_49;
	setp.lt.f32 	%p298, %f703, 0f00000000;
	neg.f32 	%f524, %f703;
	selp.f32 	%f525, %f524, %f703, %p298;
	sqrt.rn.f32 	%f526, %f525;
	mad.lo.s32 	%r498, %r44, %r308, %r307;
	mul.wide.u32 	%rd70, %r498, 4;
	add.s64 	%rd71, %rd4, %rd70;
	st.global.f32 	[%rd71], %f526;
	add.s32 	%r499, %r632, 1;
	add.s64 	%rd72, %rd3, %rd70;
	st.global.u32 	[%rd72], %r499;
$L__BB0_49:
	setp.ge.s32 	%p299, %r45, %r2;
	setp.lt.s32 	%p300, %r45, 0;
	or.pred  	%p301, %p299, %p300;
	@%p301 bra 	$L__BB0_51;
	setp.lt.f32 	%p302, %f702, 0f00000000;
	neg.f32 	%f527, %f702;
	selp.f32 	%f528, %f527, %f702, %p302;
	sqrt.rn.f32 	%f529, %f528;
	mad.lo.s32 	%r500, %r45, %r308, %r307;
	mul.wide.u32 	%rd73, %r500, 4;
	add.s64 	%rd74, %rd4, %rd73;
	st.global.f32 	[%rd74], %f529;
	add.s32 	%r501, %r631, 1;
	add.s64 	%rd75, %rd3, %rd73;
	st.global.u32 	[%rd75], %r501;
$L__BB0_51:
	setp.ge.s32 	%p303, %r46, %r2;
	setp.lt.s32 	%p304, %r46, 0;
	or.pred  	%p305, %p303, %p304;
	@%p305 bra 	$L__BB0_53;
	setp.lt.f32 	%p306, %f701, 0f00000000;
	neg.f32 	%f530, %f701;
	selp.f32 	%f531, %f530, %f701, %p306;
	sqrt.rn.f32 	%f532, %f531;
	mad.lo.s32 	%r502, %r46, %r308, %r307;
	mul.wide.u32 	%rd76, %r502, 4;
	add.s64 	%rd77, %rd4, %rd76;
	st.global.f32 	[%rd77], %f532;
	add.s32 	%r503, %r630, 1;
	add.s64 	%rd78, %rd3, %rd76;
	st.global.u32 	[%rd78], %r503;
$L__BB0_53:
	setp.ge.s32 	%p307, %r47, %r2;
	setp.lt.s32 	%p308, %r47, 0;
	or.pred  	%p309, %p307, %p308;
	@%p309 bra 	$L__BB0_55;
	setp.lt.f32 	%p310, %f700, 0f00000000;
	neg.f32 	%f533, %f700;
	selp.f32 	%f534, %f533, %f700, %p310;
	sqrt.rn.f32 	%f535, %f534;
	mad.lo.s32 	%r504, %r47, %r308, %r307;
	mul.wide.u32 	%rd79, %r504, 4;
	add.s64 	%rd80, %rd4, %rd79;
	st.global.f32 	[%rd80], %f535;
	add.s32 	%r505, %r629, 1;
	add.s64 	%rd81, %rd3, %rd79;
	st.global.u32 	[%rd81], %r505;
$L__BB0_55:
	setp.ge.s32 	%p311, %r48, %r2;
	setp.lt.s32 	%p312, %r48, 0;
	or.pred  	%p313, %p311, %p312;
	@%p313 bra 	$L__BB0_57;
	setp.lt.f32 	%p314, %f699, 0f00000000;
	neg.f32 	%f536, %f699;
	selp.f32 	%f537, %f536, %f699, %p314;
	sqrt.rn.f32 	%f538, %f537;
	mad.lo.s32 	%r506, %r48, %r308, %r307;
	mul.wide.u32 	%rd82, %r506, 4;
	add.s64 	%rd83, %rd4, %rd82;
	st.global.f32 	[%rd83], %f538;
	add.s32 	%r507, %r628, 1;
	add.s64 	%rd84, %rd3, %rd82;
	st.global.u32 	[%rd84], %r507;
$L__BB0_57:
	setp.ge.s32 	%p315, %r49, %r2;
	setp.lt.s32 	%p316, %r49, 0;
	or.pred  	%p317, %p315, %p316;
	@%p317 bra 	$L__BB0_59;
	setp.lt.f32 	%p318, %f698, 0f00000000;
	neg.f32 	%f539, %f698;
	selp.f32 	%f540, %f539, %f698, %p318;
	sqrt.rn.f32 	%f541, %f540;
	mad.lo.s32 	%r508, %r49, %r308, %r307;
	mul.wide.u32 	%rd85, %r508, 4;
	add.s64 	%rd86, %rd4, %rd85;
	st.global.f32 	[%rd86], %f541;
	add.s32 	%r509, %r627, 1;
	add.s64 	%rd87, %rd3, %rd85;
	st.global.u32 	[%rd87], %r509;
$L__BB0_59:
	setp.ge.s32 	%p319, %r50, %r2;
	setp.lt.s32 	%p320, %r50, 0;
	or.pred  	%p321, %p319, %p320;
	@%p321 bra 	$L__BB0_61;
	setp.lt.f32 	%p322, %f697, 0f00000000;
	neg.f32 	%f542, %f697;
	selp.f32 	%f543, %f542, %f697, %p322;
	sqrt.rn.f32 	%f544, %f543;
	mad.lo.s32 	%r510, %r50, %r308, %r307;
	mul.wide.u32 	%rd88, %r510, 4;
	add.s64 	%rd89, %rd4, %rd88;
	st.global.f32 	[%rd89], %f544;
	add.s32 	%r511, %r626, 1;
	add.s64 	%rd90, %rd3, %rd88;
	st.global.u32 	[%rd90], %r511;
$L__BB0_61:
	setp.ge.s32 	%p323, %r51, %r2;
	setp.lt.s32 	%p324, %r51, 0;
	or.pred  	%p325, %p323, %p324;
	@%p325 bra 	$L__BB0_63;
	setp.lt.f32 	%p326, %f696, 0f00000000;
	neg.f32 	%f545, %f696;
	selp.f32 	%f546, %f545, %f696, %p326;
	sqrt.rn.f32 	%f547, %f546;
	mad.lo.s32 	%r512, %r51, %r308, %r307;
	mul.wide.u32 	%rd91, %r512, 4;
	add.s64 	%rd92, %rd4, %rd91;
	st.global.f32 	[%rd92], %f547;
	add.s32 	%r513, %r625, 1;
	add.s64 	%rd93, %rd3, %rd91;
	st.global.u32 	[%rd93], %r513;
$L__BB0_63:
	setp.ge.s32 	%p327, %r52, %r2;
	setp.lt.s32 	%p328, %r52, 0;
	or.pred  	%p329, %p327, %p328;
	@%p329 bra 	$L__BB0_65;
	setp.lt.f32 	%p330, %f695, 0f00000000;
	neg.f32 	%f548, %f695;
	selp.f32 	%f549, %f548, %f695, %p330;
	sqrt.rn.f32 	%f550, %f549;
	mad.lo.s32 	%r514, %r52, %r308, %r307;
	mul.wide.u32 	%rd94, %r514, 4;
	add.s64 	%rd95, %rd4, %rd94;
	st.global.f32 	[%rd95], %f550;
	add.s32 	%r515, %r624, 1;
	add.s64 	%rd96, %rd3, %rd94;
	st.global.u32 	[%rd96], %r515;
$L__BB0_65:
	setp.ge.s32 	%p331, %r53, %r2;
	setp.lt.s32 	%p332, %r53, 0;
	or.pred  	%p333, %p331, %p332;
	@%p333 bra 	$L__BB0_67;
	setp.lt.f32 	%p334, %f694, 0f00000000;
	neg.f32 	%f551, %f694;
	selp.f32 	%f552, %f551, %f694, %p334;
	sqrt.rn.f32 	%f553, %f552;
	mad.lo.s32 	%r516, %r53, %r308, %r307;
	mul.wide.u32 	%rd97, %r516, 4;
	add.s64 	%rd98, %rd4, %rd97;
	st.global.f32 	[%rd98], %f553;
	add.s32 	%r517, %r623, 1;
	add.s64 	%rd99, %rd3, %rd97;
	st.global.u32 	[%rd99], %r517;
$L__BB0_67:
	setp.ge.s32 	%p335, %r54, %r2;
	setp.lt.s32 	%p336, %r54, 0;
	or.pred  	%p337, %p335, %p336;
	@%p337 bra 	$L__BB0_69;
	setp.lt.f32 	%p338, %f693, 0f00000000;
	neg.f32 	%f554, %f693;
	selp.f32 	%f555, %f554, %f693, %p338;
	sqrt.rn.f32 	%f556, %f555;
	mad.lo.s32 	%r518, %r54, %r308, %r307;
	mul.wide.u32 	%rd100, %r518, 4;
	add.s64 	%rd101, %rd4, %rd100;
	st.global.f32 	[%rd101], %f556;
	add.s32 	%r519, %r622, 1;
	add.s64 	%rd102, %rd3, %rd100;
	st.global.u32 	[%rd102], %r519;
$L__BB0_69:
	setp.ge.s32 	%p339, %r55, %r2;
	setp.lt.s32 	%p340, %r55, 0;
	or.pred  	%p341, %p339, %p340;
	@%p341 bra 	$L__BB0_71;
	setp.lt.f32 	%p342, %f692, 0f00000000;
	neg.f32 	%f557, %f692;
	selp.f32 	%f558, %f557, %f692, %p342;
	sqrt.rn.f32 	%f559, %f558;
	mad.lo.s32 	%r520, %r55, %r308, %r307;
	mul.wide.u32 	%rd103, %r520, 4;
	add.s64 	%rd104, %rd4, %rd103;
	st.global.f32 	[%rd104], %f559;
	add.s32 	%r521, %r621, 1;
	add.s64 	%rd105, %rd3, %rd103;
	st.global.u32 	[%rd105], %r521;
$L__BB0_71:
	setp.ge.s32 	%p343, %r56, %r2;
	setp.lt.s32 	%p344, %r56, 0;
	or.pred  	%p345, %p343, %p344;
	@%p345 bra 	$L__BB0_73;
	setp.lt.f32 	%p346, %f691, 0f00000000;
	neg.f32 	%f560, %f691;
	selp.f32 	%f561, %f560, %f691, %p346;
	sqrt.rn.f32 	%f562, %f561;
	mad.lo.s32 	%r522, %r56, %r308, %r307;
	mul.wide.u32 	%rd106, %r522, 4;
	add.s64 	%rd107, %rd4, %rd106;
	st.global.f32 	[%rd107], %f562;
	add.s32 	%r523, %r620, 1;
	add.s64 	%rd108, %rd3, %rd106;
	st.global.u32 	[%rd108], %r523;
$L__BB0_73:
	setp.ge.s32 	%p347, %r57, %r2;
	setp.lt.s32 	%p348, %r57, 0;
	or.pred  	%p349, %p347, %p348;
	@%p349 bra 	$L__BB0_75;
	setp.lt.f32 	%p350, %f690, 0f00000000;
	neg.f32 	%f563, %f690;
	selp.f32 	%f564, %f563, %f690, %p350;
	sqrt.rn.f32 	%f565, %f564;
	mad.lo.s32 	%r524, %r57, %r308, %r307;
	mul.wide.u32 	%rd109, %r524, 4;
	add.s64 	%rd110, %rd4, %rd109;
	st.global.f32 	[%rd110], %f565;
	add.s32 	%r525, %r619, 1;
	add.s64 	%rd111, %rd3, %rd109;
	st.global.u32 	[%rd111], %r525;
$L__BB0_75:
	setp.ge.s32 	%p351, %r58, %r2;
	setp.lt.s32 	%p352, %r58, 0;
	or.pred  	%p353, %p351, %p352;
	@%p353 bra 	$L__BB0_77;
	setp.lt.f32 	%p354, %f689, 0f00000000;
	neg.f32 	%f566, %f689;
	selp.f32 	%f567, %f566, %f689, %p354;
	sqrt.rn.f32 	%f568, %f567;
	mad.lo.s32 	%r526, %r58, %r308, %r307;
	mul.wide.u32 	%rd112, %r526, 4;
	add.s64 	%rd113, %rd4, %rd112;
	st.global.f32 	[%rd113], %f568;
	add.s32 	%r527, %r618, 1;
	add.s64 	%rd114, %rd3, %rd112;
	st.global.u32 	[%rd114], %r527;
$L__BB0_77:
	setp.ge.s32 	%p355, %r59, %r2;
	setp.lt.s32 	%p356, %r59, 0;
	or.pred  	%p357, %p355, %p356;
	@%p357 bra 	$L__BB0_79;
	setp.lt.f32 	%p358, %f688, 0f00000000;
	neg.f32 	%f569, %f688;
	selp.f32 	%f570, %f569, %f688, %p358;
	sqrt.rn.f32 	%f571, %f570;
	mad.lo.s32 	%r528, %r59, %r308, %r307;
	mul.wide.u32 	%rd115, %r528, 4;
	add.s64 	%rd116, %rd4, %rd115;
	st.global.f32 	[%rd116], %f571;
	add.s32 	%r529, %r617, 1;
	add.s64 	%rd117, %rd3, %rd115;
	st.global.u32 	[%rd117], %r529;
$L__BB0_79:
	setp.ge.s32 	%p359, %r60, %r2;
	setp.lt.s32 	%p360, %r60, 0;
	or.pred  	%p361, %p359, %p360;
	@%p361 bra 	$L__BB0_81;
	setp.lt.f32 	%p362, %f687, 0f00000000;
	neg.f32 	%f572, %f687;
	selp.f32 	%f573, %f572, %f687, %p362;
	sqrt.rn.f32 	%f574, %f573;
	mad.lo.s32 	%r530, %r60, %r308, %r307;
	mul.wide.u32 	%rd118, %r530, 4;
	add.s64 	%rd119, %rd4, %rd118;
	st.global.f32 	[%rd119], %f574;
	add.s32 	%r531, %r616, 1;
	add.s64 	%rd120, %rd3, %rd118;
	st.global.u32 	[%rd120], %r531;
$L__BB0_81:
	setp.ge.s32 	%p363, %r61, %r2;
	setp.lt.s32 	%p364, %r61, 0;
	or.pred  	%p365, %p363, %p364;
	@%p365 bra 	$L__BB0_83;
	setp.lt.f32 	%p366, %f686, 0f00000000;
	neg.f32 	%f575, %f686;
	selp.f32 	%f576, %f575, %f686, %p366;
	sqrt.rn.f32 	%f577, %f576;
	mad.lo.s32 	%r532, %r61, %r308, %r307;
	mul.wide.u32 	%rd121, %r532, 4;
	add.s64 	%rd122, %rd4, %rd121;
	st.global.f32 	[%rd122], %f577;
	add.s32 	%r533, %r615, 1;
	add.s64 	%rd123, %rd3, %rd121;
	st.global.u32 	[%rd123], %r533;
$L__BB0_83:
	setp.ge.s32 	%p367, %r62, %r2;
	setp.lt.s32 	%p368, %r62, 0;
	or.pred  	%p369, %p367, %p368;
	@%p369 bra 	$L__BB0_85;
	setp.lt.f32 	%p370, %f685, 0f00000000;
	neg.f32 	%f578, %f685;
	selp.f32 	%f579, %f578, %f685, %p370;
	sqrt.rn.f32 	%f580, %f579;
	mad.lo.s32 	%r534, %r62, %r308, %r307;
	mul.wide.u32 	%rd124, %r534, 4;
	add.s64 	%rd125, %rd4, %rd124;
	st.global.f32 	[%rd125], %f580;
	add.s32 	%r535, %r614, 1;
	add.s64 	%rd126, %rd3, %rd124;
	st.global.u32 	[%rd126], %r535;
$L__BB0_85:
	setp.ge.s32 	%p371, %r63, %r2;
	setp.lt.s32 	%p372, %r63, 0;
	or.pred  	%p373, %p371, %p372;
	@%p373 bra 	$L__BB0_87;
	setp.lt.f32 	%p374, %f684, 0f00000000;
	neg.f32 	%f581, %f684;
	selp.f32 	%f582, %f581, %f684, %p374;
	sqrt.rn.f32 	%f583, %f582;
	mad.lo.s32 	%r536, %r63, %r308, %r307;
	mul.wide.u32 	%rd127, %r536, 4;
	add.s64 	%rd128, %rd4, %rd127;
	st.global.f32 	[%rd128], %f583;
	add.s32 	%r537, %r613, 1;
	add.s64 	%rd129, %rd3, %rd127;
	st.global.u32 	[%rd129], %r537;
$L__BB0_87:
	setp.ge.s32 	%p375, %r64, %r2;
	setp.lt.s32 	%p376, %r64, 0;
	or.pred  	%p377, %p375, %p376;
	@%p377 bra 	$L__BB0_89;
	setp.lt.f32 	%p378, %f683, 0f00000000;
	neg.f32 	%f584, %f683;
	selp.f32 	%f585, %f584, %f683, %p378;
	sqrt.rn.f32 	%f586, %f585;
	mad.lo.s32 	%r538, %r64, %r308, %r307;
	mul.wide.u32 	%rd130, %r538, 4;
	add.s64 	%rd131, %rd4, %rd130;
	st.global.f32 	[%rd131], %f586;
	add.s32 	%r539, %r612, 1;
	add.s64 	%rd132, %rd3, %rd130;
	st.global.u32 	[%rd132], %r539;
$L__BB0_89:
	setp.ge.s32 	%p379, %r65, %r2;
	setp.lt.s32 	%p380, %r65, 0;
	or.pred  	%p381, %p379, %p380;
	@%p381 bra 	$L__BB0_91;
	setp.lt.f32 	%p382, %f682, 0f00000000;
	neg.f32 	%f587, %f682;
	selp.f32 	%f588, %f587, %f682, %p382;
	sqrt.rn.f32 	%f589, %f588;
	mad.lo.s32 	%r540, %r65, %r308, %r307;
	mul.wide.u32 	%rd133, %r540, 4;
	add.s64 	%rd134, %rd4, %rd133;
	st.global.f32 	[%rd134], %f589;
	add.s32 	%r541, %r611, 1;
	add.s64 	%rd135, %rd3, %rd133;
	st.global.u32 	[%rd135], %r541;
$L__BB0_91:
	setp.ge.s32 	%p383, %r66, %r2;
	setp.lt.s32 	%p384, %r66, 0;
	or.pred  	%p385, %p383, %p384;
	@%p385 bra 	$L__BB0_93;
	setp.lt.f32 	%p386, %f681, 0f00000000;
	neg.f32 	%f590, %f681;
	selp.f32 	%f591, %f590, %f681, %p386;
	sqrt.rn.f32 	%f592, %f591;
	mad.lo.s32 	%r542, %r66, %r308, %r307;
	mul.wide.u32 	%rd136, %r542, 4;
	add.s64 	%rd137, %rd4, %rd136;
	st.global.f32 	[%rd137], %f592;
	add.s32 	%r543, %r610, 1;
	add.s64 	%rd138, %rd3, %rd136;
	st.global.u32 	[%rd138], %r543;
$L__BB0_93:
	setp.ge.s32 	%p387, %r67, %r2;
	setp.lt.s32 	%p388, %r67, 0;
	or.pred  	%p389, %p387, %p388;
	@%p389 bra 	$L__BB0_95;
	setp.lt.f32 	%p390, %f680, 0f00000000;
	neg.f32 	%f593, %f680;
	selp.f32 	%f594, %f593, %f680, %p390;
	sqrt.rn.f32 	%f595, %f594;
	mad.lo.s32 	%r544, %r67, %r308, %r307;
	mul.wide.u32 	%rd139, %r544, 4;
	add.s64 	%rd140, %rd4, %rd139;
	st.global.f32 	[%rd140], %f595;
	add.s32 	%r545, %r609, 1;
	add.s64 	%rd141, %rd3, %rd139;
	st.global.u32 	[%rd141], %r545;
$L__BB0_95:
	setp.ge.s32 	%p391, %r68, %r2;
	setp.lt.s32 	%p392, %r68, 0;
	or.pred  	%p393, %p391, %p392;
	@%p393 bra 	$L__BB0_97;
	setp.lt.f32 	%p394, %f679, 0f00000000;
	neg.f32 	%f596, %f679;
	selp.f32 	%f597, %f596, %f679, %p394;
	sqrt.rn.f32 	%f598, %f597;
	mad.lo.s32 	%r546, %r68, %r308, %r307;
	mul.wide.u32 	%rd142, %r546, 4;
	add.s64 	%rd143, %rd4, %rd142;
	st.global.f32 	[%rd143], %f598;
	add.s32 	%r547, %r608, 1;
	add.s64 	%rd144, %rd3, %rd142;
	st.global.u32 	[%rd144], %r547;
$L__BB0_97:
	setp.ge.s32 	%p395, %r69, %r2;
	setp.lt.s32 	%p396, %r69, 0;
	or.pred  	%p397, %p395, %p396;
	@%p397 bra 	$L__BB0_99;
	setp.lt.f32 	%p398, %f678, 0f00000000;
	neg.f32 	%f599, %f678;
	selp.f32 	%f600, %f599, %f678, %p398;
	sqrt.rn.f32 	%f601, %f600;
	mad.lo.s32 	%r548, %r69, %r308, %r307;
	mul.wide.u32 	%rd145, %r548, 4;
	add.s64 	%rd146, %rd4, %rd145;
	st.global.f32 	[%rd146], %f601;
	add.s32 	%r549, %r607, 1;
	add.s64 	%rd147, %rd3, %rd145;
	st.global.u32 	[%rd147], %r549;
$L__BB0_99:
	setp.ge.s32 	%p399, %r70, %r2;
	setp.lt.s32 	%p400, %r70, 0;
	or.pred  	%p401, %p399, %p400;
	@%p401 bra 	$L__BB0_101;
	setp.lt.f32 	%p402, %f677, 0f00000000;
	neg.f32 	%f602, %f677;
	selp.f32 	%f603, %f602, %f677, %p402;
	sqrt.rn.f32 	%f604, %f603;
	mad.lo.s32 	%r550, %r70, %r308, %r307;
	mul.wide.u32 	%rd148, %r550, 4;
	add.s64 	%rd149, %rd4, %rd148;
	st.global.f32 	[%rd149], %f604;
	add.s32 	%r551, %r606, 1;
	add.s64 	%rd150, %rd3, %rd148;
	st.global.u32 	[%rd150], %r551;
$L__BB0_101:
	setp.ge.s32 	%p403, %r71, %r2;
	setp.lt.s32 	%p404, %r71, 0;
	or.pred  	%p405, %p403, %p404;
	@%p405 bra 	$L__BB0_103;
	setp.lt.f32 	%p406, %f676, 0f00000000;
	neg.f32 	%f605, %f676;
	selp.f32 	%f606, %f605, %f676, %p406;
	sqrt.rn.f32 	%f607, %f606;
	mad.lo.s32 	%r552, %r71, %r308, %r307;
	mul.wide.u32 	%rd151, %r552, 4;
	add.s64 	%rd152, %rd4, %rd151;
	st.global.f32 	[%rd152], %f607;
	add.s32 	%r553, %r605, 1;
	add.s64 	%rd153, %rd3, %rd151;
	st.global.u32 	[%rd153], %r553;
$L__BB0_103:
	setp.ge.s32 	%p407, %r72, %r2;
	setp.lt.s32 	%p408, %r72, 0;
	or.pred  	%p409, %p407, %p408;
	@%p409 bra 	$L__BB0_105;
	setp.lt.f32 	%p410, %f675, 0f00000000;
	neg.f32 	%f608, %f675;
	selp.f32 	%f609, %f608, %f675, %p410;
	sqrt.rn.f32 	%f610, %f609;
	mad.lo.s32 	%r554, %r72, %r308, %r307;
	mul.wide.u32 	%rd154, %r554, 4;
	add.s64 	%rd155, %rd4, %rd154;
	st.global.f32 	[%rd155], %f610;
	add.s32 	%r555, %r604, 1;
	add.s64 	%rd156, %rd3, %rd154;
	st.global.u32 	[%rd156], %r555;
$L__BB0_105:
	ret;

}


// ===== COMPILED SASS (sm_100) =====

	.target	sm_100

	.elftype	@"ET_EXEC"


//--------------------- .note.nv.tkinfo           --------------------------
	.section	.note.nv.tkinfo,"",@"SHT_NOTE"
	.sectionflags	@"SHF_NOTE_NV_TKINFO"
	.tkinfo
        /*0018*/ 	.word	0x00000002
        /*0030*/ 	.string	""
        /*0030*/ 	.string	"ptxas"
        /*0030*/ 	.string	"Cuda compilation tools, release 13.0, V13.0.88"
        /*0030*/ 	.string	"Build cuda_13.0.r13.0/compiler.36424714_0"
        /*0030*/ 	.string	"-arch sm_100 -m 64 "



//--------------------- .note.nv.cuinfo           --------------------------
	.section	.note.nv.cuinfo,"",@"SHT_NOTE"
	.sectionflags	@"SHF_NOTE_NV_CUINFO"
        /*0018*/ 	.short	0x0002
        /*001a*/ 	.short	0x0064
        /*001c*/ 	.short	0x0082
	.zero		2


//--------------------- .nv.info                  --------------------------
	.section	.nv.info,"",@"SHT_CUDA_INFO"
	.align	4


	//----- nvinfo : EIATTR_REGCOUNT
	.align		4
        /*0000*/ 	.byte	0x04, 0x2f
        /*0002*/ 	.short	(.L_1 - .L_0)
	.align		4
.L_0:
        /*0004*/ 	.word	index@(_Z20cuda_min_delta_driftPfPiPKfS2_PKhS4_PKcS2_S2_PKi)
        /*0008*/ 	.word	0x000000a8


	//----- nvinfo : EIATTR_FRAME_SIZE
	.align		4
.L_1:
        /*000c*/ 	.byte	0x04, 0x11
        /*000e*/ 	.short	(.L_3 - .L_2)
	.align		4
.L_2:
        /*0010*/ 	.word	index@($__internal_0_$__cuda_sm20_sqrt_rn_f32_slowpath)
        /*0014*/ 	.word	0x00000000


	//----- nvinfo : EIATTR_FRAME_SIZE
	.align		4
.L_3:
        /*0018*/ 	.byte	0x04, 0x11
        /*001a*/ 	.short	(.L_5 - .L_4)
	.align		4
.L_4:
        /*001c*/ 	.word	index@(_Z20cuda_min_delta_driftPfPiPKfS2_PKhS4_PKcS2_S2_PKi)
        /*0020*/ 	.word	0x00000000


	//----- nvinfo : EIATTR_MIN_STACK_SIZE
	.align		4
.L_5:
        /*0024*/ 	.byte	0x04, 0x12
        /*0026*/ 	.short	(.L_7 - .L_6)
	.align		4
.L_6:
        /*0028*/ 	.word	index@(_Z20cuda_min_delta_driftPfPiPKfS2_PKhS4_PKcS2_S2_PKi)
        /*002c*/ 	.word	0x00000000
.L_7:


//--------------------- .nv.compat                --------------------------
	.section	.nv.compat,"",@"SHT_CUDA_COMPAT_INFO"
	.align	4
        /*0000*/ 	.byte	0x02, 0x09, 0x00, 0x00, 0x02, 0x02, 0x01, 0x00, 0x02, 0x05, 0x05, 0x00, 0x03, 0x07, 0x01, 0x01
        /*0010*/ 	.byte	0x02, 0x03, 0x00, 0x00, 0x02, 0x06, 0x01, 0x00, 0x04, 0x0b, 0x08, 0x00, 0x01, 0x00, 0x00, 0x00
        /*0020*/ 	.byte	0x00, 0x00, 0x00, 0x00


//--------------------- .nv.info._Z20cuda_min_delta_driftPfPiPKfS2_PKhS4_PKcS2_S2_PKi --------------------------
	.section	.nv.info._Z20cuda_min_delta_driftPfPiPKfS2_PKhS4_PKcS2_S2_PKi,"",@"SHT_CUDA_INFO"
	.sectionflags	@""
	.align	4


	//----- nvinfo : EIATTR_CUDA_API_VERSION
	.align		4
        /*0000*/ 	.byte	0x04, 0x37
        /*0002*/ 	.short	(.L_9 - .L_8)
.L_8:
        /*0004*/ 	.word	0x00000082


	//----- nvinfo : EIATTR_KPARAM_INFO
	.align		4
.L_9:
        /*0008*/ 	.byte	0x04, 0x17
        /*000a*/ 	.short	(.L_11 - .L_10)
.L_10:
        /*000c*/ 	.word	0x00000000
        /*0010*/ 	.short	0x0009
        /*0012*/ 	.short	0x0048
        /*0014*/ 	.byte	0x00, 0xf5, 0x21, 0x00


	//----- nvinfo : EIATTR_KPARAM_INFO
	.align		4
.L_11:
        /*0018*/ 	.byte	0x04, 0x17
        /*001a*/ 	.short	(.L_13 - .L_12)
.L_12:
        /*001c*/ 	.word	0x00000000
        /*0020*/ 	.short	0x0008
        /*0022*/ 	.short	0x0040
        /*0024*/ 	.byte	0x00, 0xf5, 0x21, 0x00


	//----- nvinfo : EIATTR_KPARAM_INFO
	.align		4
.L_13:
        /*0028*/ 	.byte	0x04, 0x17
        /*002a*/ 	.short	(.L_15 - .L_14)
.L_14:
        /*002c*/ 	.word	0x00000000
        /*0030*/ 	.short	0x0007
        /*0032*/ 	.short	0x0038
        /*0034*/ 	.byte	0x00, 0xf5, 0x21, 0x00


	//----- nvinfo : EIATTR_KPARAM_INFO
	.align		4
.L_15:
        /*0038*/ 	.byte	0x04, 0x17
        /*003a*/ 	.short	(.L_17 - .L_16)
.L_16:
        /*003c*/ 	.word	0x00000000
        /*0040*/ 	.short	0x0006
        /*0042*/ 	.short	0x0030
        /*0044*/ 	.byte	0x00, 0xf5, 0x21, 0x00


	//----- nvinfo : EIATTR_KPARAM_INFO
	.align		4
.L_17:
        /*0048*/ 	.byte	0x04, 0x17
        /*004a*/ 	.short	(.L_19 - .L_18)
.L_18:
        /*004c*/ 	.word	0x00000000
        /*0050*/ 	.short	0x0005
        /*0052*/ 	.short	0x0028
        /*0054*/ 	.byte	0x00, 0xf5, 0x21, 0x00


	//----- nvinfo : EIATTR_KPARAM_INFO
	.align		4
.L_19:
        /*0058*/ 	.byte	0x04, 0x17
        /*005a*/ 	.short	(.L_21 - .L_20)
.L_20:
        /*005c*/ 	.word	0x00000000
        /*0060*/ 	.short	0x0004
        /*0062*/ 	.short	0x0020
        /*0064*/ 	.byte	0x00, 0xf5, 0x21, 0x00


	//----- nvinfo : EIATTR_KPARAM_INFO
	.align		4
.L_21:
        /*0068*/ 	.byte	0x04, 0x17
        /*006a*/ 	.short	(.L_23 - .L_22)
.L_22:
        /*006c*/ 	.word	0x00000000
        /*0070*/ 	.short	0x0003
        /*0072*/ 	.short	0x0018
        /*0074*/ 	.byte	0x00, 0xf5, 0x21, 0x00


	//----- nvinfo : EIATTR_KPARAM_INFO
	.align		4
.L_23:
        /*0078*/ 	.byte	0x04, 0x17
        /*007a*/ 	.short	(.L_25 - .L_24)
.L_24:
        /*007c*/ 	.word	0x00000000
        /*0080*/ 	.short	0x0002
        /*0082*/ 	.short	0x0010
        /*0084*/ 	.byte	0x00, 0xf5, 0x21, 0x00


	//----- nvinfo : EIATTR_KPARAM_INFO
	.align		4
.L_25:
        /*0088*/ 	.byte	0x04, 0x17
        /*008a*/ 	.short	(.L_27 - .L_26)
.L_26:
        /*008c*/ 	.word	0x00000000
        /*0090*/ 	.short	0x0001
        /*0092*/ 	.short	0x0008
        /*0094*/ 	.byte	0x00, 0xf5, 0x21, 0x00


	//----- nvinfo : EIATTR_KPARAM_INFO
	.align		4
.L_27:
        /*0098*/ 	.byte	0x04, 0x17
        /*009a*/ 	.short	(.L_29 - .L_28)
.L_28:
        /*009c*/ 	.word	0x00000000
        /*00a0*/ 	.short	0x0000
        /*00a2*/ 	.short	0x0000
        /*00a4*/ 	.byte	0x00, 0xf5, 0x21, 0x00


	//----- nvinfo : EIATTR_SPARSE_MMA_MASK
	.align		4
.L_29:
        /*00a8*/ 	.byte	0x03, 0x50
        /*00aa*/ 	.short	0x0000


	//----- nvinfo : EIATTR_MAXREG_COUNT
	.align		4
        /*00ac*/ 	.byte	0x03, 0x1b
        /*00ae*/ 	.short	0x00ff


	//----- nvinfo : EIATTR_NUM_BARRIERS
	.align		4
        /*00b0*/ 	.byte	0x02, 0x4c
        /*00b2*/ 	.byte	0x01
	.zero		1


	//----- nvinfo : EIATTR_MERCURY_ISA_VERSION
	.align		4
        /*00b4*/ 	.byte	0x03, 0x5f
        /*00b6*/ 	.short	0x0101


	//----- nvinfo : EIATTR_VRC_CTA_INIT_COUNT
	.align		4
        /*00b8*/ 	.byte	0x02, 0x4a
	.zero		1
	.zero		1


	//----- nvinfo : EIATTR_EXIT_INSTR_OFFSETS
	.align		4
        /*00bc*/ 	.byte	0x04, 0x1c
        /*00be*/ 	.short	(.L_31 - .L_30)


	//   ....[0]....
.L_30:
        /*00c0*/ 	.word	0x00009420


	//   ....[1]....
        /*00c4*/ 	.word	0x000095c0


	//----- nvinfo : EIATTR_CRS_STACK_SIZE
	.align		4
.L_31:
        /*00c8*/ 	.byte	0x04, 0x1e
        /*00ca*/ 	.short	(.L_33 - .L_32)
.L_32:
        /*00cc*/ 	.word	0x00000000


	//----- nvinfo : EIATTR_CBANK_PARAM_SIZE
	.align		4
.L_33:
        /*00d0*/ 	.byte	0x03, 0x19
        /*00d2*/ 	.short	0x0050


	//----- nvinfo : EIATTR_PARAM_CBANK
	.align		4
        /*00d4*/ 	.byte	0x04, 0x0a
        /*00d6*/ 	.short	(.L_35 - .L_34)
	.align		4
.L_34:
        /*00d8*/ 	.word	index@(.nv.constant0._Z20cuda_min_delta_driftPfPiPKfS2_PKhS4_PKcS2_S2_PKi)
        /*00dc*/ 	.short	0x0380
        /*00de*/ 	.short	0x0050


	//----- nvinfo : EIATTR_SW_WAR
	.align		4
.L_35:
        /*00e0*/ 	.byte	0x04, 0x36
        /*00e2*/ 	.short	(.L_37 - .L_36)
.L_36:
        /*00e4*/ 	.word	0x00000008
.L_37:


//--------------------- .nv.callgraph             --------------------------
	.section	.nv.callgraph,"",@"SHT_CUDA_CALLGRAPH"
	.align	4
	.sectionentsize	8
	.align		4
        /*0000*/ 	.word	0x00000000
	.align		4
        /*0004*/ 	.word	0xffffffff
	.align		4
        /*0008*/ 	.word	0x00000000
	.align		4
        /*000c*/ 	.word	0xfffffffe
	.align		4
        /*0010*/ 	.word	0x00000000
	.align		4
        /*0014*/ 	.word	0xfffffffd
	.align		4
        /*0018*/ 	.word	0x00000000
	.align		4
        /*001c*/ 	.word	0xfffffffc


//--------------------- .text._Z20cuda_min_delta_driftPfPiPKfS2_PKhS4_PKcS2_S2_PKi --------------------------
	.section	.text._Z20cuda_min_delta_driftPfPiPKfS2_PKhS4_PKcS2_S2_PKi,"ax",@progbits
	.align	128
        .global         _Z20cuda_min_delta_driftPfPiPKfS2_PKhS4_PKcS2_S2_PKi
        .type           _Z20cuda_min_delta_driftPfPiPKfS2_PKhS4_PKcS2_S2_PKi,@function
        .size           _Z20cuda_min_delta_driftPfPiPKfS2_PKhS4_PKcS2_S2_PKi,(.L_x_183 - _Z20cuda_min_delta_driftPfPiPKfS2_PKhS4_PKcS2_S2_PKi)
        .other          _Z20cuda_min_delta_driftPfPiPKfS2_PKhS4_PKcS2_S2_PKi,@"STO_CUDA_ENTRY STV_DEFAULT"
_Z20cuda_min_delta_driftPfPiPKfS2_PKhS4_PKcS2_S2_PKi:
.text._Z20cuda_min_delta_driftPfPiPKfS2_PKhS4_PKcS2_S2_PKi:
[----:B------:R-:W-:Y:S08]  /*0000*/  LDC R1, c[0x0][0x37c] ;  /* 0x0000df00ff017b82 */ /* 0x000ff00000000800 */
[----:B------:R-:W0:Y:S01]  /*0010*/  LDC.64 R4, c[0x0][0x3c8] ;  /* 0x0000f200ff047b82 */ /* 0x000e220000000a00 */
[----:B------:R-:W0:Y:S02]  /*0020*/  LDCU.64 UR8, c[0x0][0x358] ;  /* 0x00006b00ff0877ac */ /* 0x000e240008000a00 */
[----:B0-----:R-:W2:Y:S04]  /*0030*/  LDG.E R6, desc[UR8][R4.64+0x4] ;  /* 0x0000040804067981 */ /* 0x001ea8000c1e1900 */
[----:B------:R-:W3:Y:S04]  /*0040*/  LDG.E R2, desc[UR8][R4.64+0x8] ;  /* 0x0000080804027981 */ /* 0x000ee8000c1e1900 */
[----:B------:R0:W5:Y:S01]  /*0050*/  LDG.E R3, desc[UR8][R4.64] ;  /* 0x0000000804037981 */ /* 0x000162000c1e1900 */
[----:B------:R-:W-:Y:S01]  /*0060*/  BSSY.RECONVERGENT B0, `(.L_x_0) ;  /* 0x0000117000007945 */ /* 0x000fe20003800200 */
[----:B------:R-:W1:Y:S02]  /*0070*/  S2R R0, SR_TID.X ;  /* 0x0000000000007919 */ /* 0x000e640000002100 */
[----:B-1----:R-:W-:-:S02]  /*0080*/  ISETP.GT.U32.AND P0, PT, R0, 0x1f, PT ;  /* 0x0000001f0000780c */ /* 0x002fc40003f04070 */
[----:B--2---:R-:W-:Y:S02]  /*0090*/  R2UR UR10, R6 ;  /* 0x00000000060a72ca */ /* 0x004fe400000e0000 */
[----:B---3--:R-:W-:-:S09]  /*00a0*/  R2UR UR11, R2 ;  /* 0x00000000020b72ca */ /* 0x008fd200000e0000 */
[----:B0-----:R-:W-:Y:S06]  /*00b0*/  @P0 BRA `(.L_x_1) ;  /* 0x0000001000440947 */ /* 0x001fec0003800000 */
[----:B------:R-:W-:Y:S01]  /*00c0*/  IABS R11, UR10 ;  /* 0x0000000a000b7c13 */ /* 0x000fe20008000000 */
[----:B------:R-:W0:Y:S01]  /*00d0*/  S2R R9, SR_CTAID.Y ;  /* 0x0000000000097919 */ /* 0x000e220000002600 */
[----:B------:R-:W0:Y:S02]  /*00e0*/  S2UR UR4, SR_CTAID.X ;  /* 0x00000000000479c3 */ /* 0x000e240000002500 */
[----:B------:R-:W1:Y:S06]  /*00f0*/  I2F.RP R2, R11 ;  /* 0x0000000b00027306 */ /* 0x000e6c0000209400 */
[----:B------:R-:W0:Y:S02]  /*0100*/  LDC R8, c[0x0][0x370] ;  /* 0x0000dc00ff087b82 */ /* 0x000e240000000800 */
[----:B-1----:R-:W1:Y:S01]  /*0110*/  MUFU.RCP R2, R2 ;  /* 0x0000000200027308 */ /* 0x002e620000001000 */
[----:B0-----:R-:W-:-:S02]  /*0120*/  IMAD R9, R9, R8, UR4 ;  /* 0x0000000409097e24 */ /* 0x001fc4000f8e0208 */
[----:B-1----:R-:W-:Y:S02]  /*0130*/  VIADD R6, R2, 0xffffffe ;  /* 0x0ffffffe02067836 */ /* 0x002fe40000000000 */
[----:B------:R-:W-:-:S03]  /*0140*/  IMAD R9, R9, 0x20, R0 ;  /* 0x0000002009097824 */ /* 0x000fc600078e0200 */
[----:B------:R0:W1:Y:S02]  /*0150*/  F2I.FTZ.U32.TRUNC.NTZ R7, R6 ;  /* 0x0000000600077305 */ /* 0x000064000021f000 */
[----:B------:R-:W-:Y:S02]  /*0160*/  IABS R2, R9 ;  /* 0x0000000900027213 */ /* 0x000fe40000000000 */
[----:B------:R-:W-:Y:S01]  /*0170*/  ISETP.GE.AND P2, PT, R9, RZ, PT ;  /* 0x000000ff0900720c */ /* 0x000fe20003f46270 */
[----:B0-----:R-:W-:Y:S02]  /*0180*/  IMAD.MOV.U32 R6, RZ, RZ, RZ ;  /* 0x000000ffff067224 */ /* 0x001fe400078e00ff */
[----:B-1----:R-:W-:-:S04]  /*0190*/  IMAD.MOV R10, RZ, RZ, -R7 ;  /* 0x000000ffff0a7224 */ /* 0x002fc800078e0a07 */
[----:B------:R-:W-:Y:S01]  /*01a0*/  IMAD.MOV.U32 R8, RZ, RZ, R10 ;  /* 0x000000ffff087224 */ /* 0x000fe200078e000a */
[----:B------:R-:W-:-:S03]  /*01b0*/  IABS R10, UR10 ;  /* 0x0000000a000a7c13 */ /* 0x000fc60008000000 */
[----:B------:R-:W-:Y:S02]  /*01c0*/  IMAD R13, R8, R11, RZ ;  /* 0x0000000b080d7224 */ /* 0x000fe400078e02ff */
[----:B------:R-:W-:Y:S02]  /*01d0*/  IMAD.MOV R10, RZ, RZ, -R10 ;  /* 0x000000ffff0a7224 */ /* 0x000fe400078e0a0a */
[----:B------:R-:W-:-:S04]  /*01e0*/  IMAD.HI.U32 R7, R7, R13, R6 ;  /* 0x0000000d07077227 */ /* 0x000fc800078e0006 */
[----:B------:R-:W-:Y:S02]  /*01f0*/  IMAD.MOV.U32 R6, RZ, RZ, R10 ;  /* 0x000000ffff067224 */ /* 0x000fe400078e000a */
[----:B------:R-:W-:-:S04]  /*0200*/  IMAD.HI.U32 R7, R7, R2, RZ ;  /* 0x0000000207077227 */ /* 0x000fc800078e00ff */
[----:B------:R-:W-:Y:S02]  /*0210*/  IMAD R2, R7, R6, R2 ;  /* 0x0000000607027224 */ /* 0x000fe400078e0202 */
[----:B------:R-:W0:Y:S03]  /*0220*/  LDC.64 R6, c[0x0][0x3c0] ;  /* 0x0000f000ff067b82 */ /* 0x000e260000000a00 */
[----:B------:R-:W-:-:S13]  /*0230*/  ISETP.GT.U32.AND P0, PT, R11, R2, PT ;  /* 0x000000020b00720c */ /* 0x000fda0003f04070 */
[----:B------:R-:W-:Y:S01]  /*0240*/  @!P0 IMAD.IADD R2, R2, 0x1, -R11 ;  /* 0x0000000102028824 */ /* 0x000fe200078e0a0b */
[----:B------:R-:W-:-:S04]  /*0250*/  ISETP.NE.AND P0, PT, RZ, UR10, PT ;  /* 0x0000000aff007c0c */ /* 0x000fc8000bf05270 */
[----:B------:R-:W-:-:S13]  /*0260*/  ISETP.GT.U32.AND P1, PT, R11, R2, PT ;  /* 0x000000020b00720c */ /* 0x000fda0003f24070 */
[----:B------:R-:W-:-:S04]  /*0270*/  @!P1 IMAD.IADD R2, R2, 0x1, -R11 ;  /* 0x0000000102029824 */ /* 0x000fc800078e0a0b */
[----:B------:R-:W-:Y:S02]  /*0280*/  IMAD.MOV.U32 R11, RZ, RZ, R2 ;  /* 0x000000ffff0b7224 */ /* 0x000fe400078e0002 */
[----:B------:R1:W5:Y:S02]  /*0290*/  LDG.E R2, desc[UR8][R4.64+0xc] ;  /* 0x00000c0804027981 */ /* 0x000364000c1e1900 */
[----:B------:R-:W-:Y:S01]  /*02a0*/  @!P2 IMAD.MOV R11, RZ, RZ, -R11 ;  /* 0x000000ffff0ba224 */ /* 0x000fe200078e0a0b */
[----:B------:R-:W-:-:S05]  /*02b0*/  @!P0 LOP3.LUT R11, RZ, UR10, RZ, 0x33, !PT ;  /* 0x0000000aff0b8c12 */ /* 0x000fca000f8e33ff */
[----:B0-----:R-:W-:-:S06]  /*02c0*/  IMAD.WIDE R6, R11, 0x4, R6 ;  /* 0x000000040b067825 */ /* 0x001fcc00078e0206 */
[----:B------:R-:W2:Y:S01]  /*02d0*/  LDG.E R6, desc[UR8][R6.64] ;  /* 0x0000000806067981 */ /* 0x000ea2000c1e1900 */
[----:B------:R-:W0:Y:S01]  /*02e0*/  S2UR UR6, SR_CgaCtaId ;  /* 0x00000000000679c3 */ /* 0x000e220000008800 */
[----:B------:R-:W-:Y:S02]  /*02f0*/  UMOV UR5, 0x400 ;  /* 0x0000040000057882 */ /* 0x000fe40000000000 */
[----:B------:R-:W-:-:S04]  /*0300*/  UIADD3 UR4, UPT, UPT, UR5, 0x1680, URZ ;  /* 0x0000168005047890 */ /* 0x000fc8000fffe0ff */
[----:B0-----:R-:W-:-:S06]  /*0310*/  ULEA UR4, UR6, UR4, 0x18 ;  /* 0x0000000406047291 */ /* 0x001fcc000f8ec0ff */
[----:B------:R-:W-:Y:S01]  /*0320*/  LEA R9, R0, UR4, 0x2 ;  /* 0x0000000400097c11 */ /* 0x000fe2000f8e10ff */
[----:B------:R-:W-:-:S04]  /*0330*/  UISETP.GE.AND UP0, UPT, UR11, 0x1, UPT ;  /* 0x000000010b00788c */ /* 0x000fc8000bf06270 */
[----:B--2---:R1:W-:Y:S05]  /*0340*/  STS [R9], R6 ;  /* 0x0000000609007388 */ /* 0x0043ea0000000800 */
[----:B------:R-:W-:Y:S05]  /*0350*/  BRA.U !UP0, `(.L_x_2) ;  /* 0x0000000508a87547 */ /* 0x000fea000b800000 */
[----:B------:R-:W-:Y:S02]  /*0360*/  UISETP.GE.U32.AND UP0, UPT, UR11, 0x10, UPT ;  /* 0x000000100b00788c */ /* 0x000fe4000bf06070 */
[----:B------:R-:W-:Y:S01]  /*0370*/  IMAD R13, R11, UR11, RZ ;  /* 0x0000000b0b0d7c24 */ /* 0x000fe2000f8e02ff */
[----:B------:R-:W-:Y:S01]  /*0380*/  ULEA UR4, UR6, UR5, 0x18 ;  /* 0x0000000506047291 */ /* 0x000fe2000f8ec0ff */
[----:B------:R-:W-:Y:S01]  /*0390*/  IMAD.MOV.U32 R8, RZ, RZ, RZ ;  /* 0x000000ffff087224 */ /* 0x000fe200078e00ff */
[----:B------:R-:W-:-:S04]  /*03a0*/  ULOP3.LUT UR7, UR11, 0xf, URZ, 0xc0, !UPT ;  /* 0x0000000f0b077892 */ /* 0x000fc8000f8ec0ff */
[----:B------:R-:W-:Y:S01]  /*03b0*/  LEA R15, R0, UR4, 0x2 ;  /* 0x00000004000f7c11 */ /* 0x000fe2000f8e10ff */
[----:B------:R-:W-:Y:S01]  /*03c0*/  UISETP.NE.AND UP1, UPT, UR7, URZ, UPT ;  /* 0x000000ff0700728c */ /* 0x000fe2000bf25270 */
[----:B------:R-:W-:Y:S10]  /*03d0*/  BRA.U !UP0, `(.L_x_3) ;  /* 0x0000000108a87547 */ /* 0x000ff4000b800000 */
[----:B------:R-:W-:Y:S01]  /*03e0*/  ULOP3.LUT UR4, UR11, 0x7ffffff0, URZ, 0xc0, !UPT ;  /* 0x7ffffff00b047892 */ /* 0x000fe2000f8ec0ff */
[----:B------:R-:W-:-:S05]  /*03f0*/  IMAD.MOV.U32 R7, RZ, RZ, RZ ;  /* 0x000000ffff077224 */ /* 0x000fca00078e00ff */
[----:B------:R-:W-:-:S07]  /*0400*/  IMAD.U32 R8, RZ, RZ, UR4 ;  /* 0x00000004ff087e24 */ /* 0x000fce000f8e00ff */
.L_x_4:
[----:B01----:R-:W0:Y:S01]  /*0410*/  LDC.64 R4, c[0x0][0x398] ;  /* 0x0000e600ff047b82 */ /* 0x003e220000000a00 */
[----:B------:R-:W-:-:S04]  /*0420*/  IMAD.IADD R9, R13, 0x1, R7 ;  /* 0x000000010d097824 */ /* 0x000fc800078e0207 */
[----:B0-----:R-:W-:-:S05]  /*0430*/  IMAD.WIDE R4, R9, 0x4, R4 ;  /* 0x0000000409047825 */ /* 0x001fca00078e0204 */
[----:B------:R-:W2:Y:S04]  /*0440*/  LDG.E R6, desc[UR8][R4.64] ;  /* 0x0000000804067981 */ /* 0x000ea8000c1e1900 */
[----:B------:R-:W3:Y:S04]  /*0450*/  LDG.E R10, desc[UR8][R4.64+0x4] ;  /* 0x00000408040a7981 */ /* 0x000ee8000c1e1900 */
[----:B------:R-:W4:Y:S04]  /*0460*/  LDG.E R12, desc[UR8][R4.64+0x8] ;  /* 0x00000808040c7981 */ /* 0x000f28000c1e1900 */
        /* <DEDUP_REMOVED lines=12> */
[----:B------:R-:W4:Y:S01]  /*0530*/  LDG.E R38, desc[UR8][R4.64+0x3c] ;  /* 0x00003c0804267981 */ /* 0x000f22000c1e1900 */
[----:B------:R-:W-:-:S02]  /*0540*/  IMAD R9, R7, 0x80, R15 ;  /* 0x0000008007097824 */ /* 0x000fc400078e020f */
[----:B------:R-:W-:-:S05]  /*0550*/  VIADD R7, R7, 0x10 ;  /* 0x0000001007077836 */ /* 0x000fca0000000000 */
[----:B------:R-:W-:Y:S01]  /*0560*/  ISETP.NE.AND P0, PT, R7, R8, PT ;  /* 0x000000080700720c */ /* 0x000fe20003f05270 */
[----:B--2---:R0:W-:Y:S04]  /*0570*/  STS [R9], R6 ;  /* 0x0000000609007388 */ /* 0x0041e80000000800 */
[----:B---3--:R0:W-:Y:S04]  /*0580*/  STS [R9+0x80], R10 ;  /* 0x0000800a09007388 */ /* 0x0081e80000000800 */
[----:B----4-:R0:W-:Y:S04]  /*0590*/  STS [R9+0x100], R12 ;  /* 0x0001000c09007388 */ /* 0x0101e80000000800 */
[----:B------:R0:W-:Y:S04]  /*05a0*/  STS [R9+0x180], R14 ;  /* 0x0001800e09007388 */ /* 0x0001e80000000800 */
        /* <DEDUP_REMOVED lines=11> */
[----:B------:R0:W-:Y:S01]  /*0660*/  STS [R9+0x780], R38 ;  /* 0x0007802609007388 */ /* 0x0001e20000000800 */
[----:B------:R-:W-:Y:S05]  /*0670*/  @P0 BRA `(.L_x_4) ;  /* 0xfffffffc00640947 */ /* 0x000fea000383ffff */
.L_x_3:
[----:B------:R-:W-:Y:S05]  /*0680*/  BRA.U !UP1, `(.L_x_2) ;  /* 0x0000000109dc7547 */ /* 0x000fea000b800000 */
[----:B------:R-:W-:Y:S02]  /*0690*/  UISETP.GE.U32.AND UP0, UPT, UR7, 0x8, UPT ;  /* 0x000000080700788c */ /* 0x000fe4000bf06070 */
[----:B------:R-:W-:-:S04]  /*06a0*/  ULOP3.LUT UR4, UR11, 0x7, URZ, 0xc0, !UPT ;  /* 0x000000070b047892 */ /* 0x000fc8000f8ec0ff */
[----:B------:R-:W-:-:S03]  /*06b0*/  UISETP.NE.AND UP1, UPT, UR4, URZ, UPT ;  /* 0x000000ff0400728c */ /* 0x000fc6000bf25270 */
[----:B------:R-:W-:Y:S08]  /*06c0*/  BRA.U !UP0, `(.L_x_5) ;  /* 0x0000000108547547 */ /* 0x000ff0000b800000 */
[----:B-1----:R-:W1:Y:S01]  /*06d0*/  LDC.64 R4, c[0x0][0x398] ;  /* 0x0000e600ff047b82 */ /* 0x002e620000000a00 */
[----:B------:R-:W-:-:S04]  /*06e0*/  IMAD.IADD R7, R13, 0x1, R8 ;  /* 0x000000010d077824 */ /* 0x000fc800078e0208 */
[----:B-1----:R-:W-:-:S05]  /*06f0*/  IMAD.WIDE R4, R7, 0x4, R4 ;  /* 0x0000000407047825 */ /* 0x002fca00078e0204 */
[----:B0-----:R-:W2:Y:S04]  /*0700*/  LDG.E R6, desc[UR8][R4.64] ;  /* 0x0000000804067981 */ /* 0x001ea8000c1e1900 */
[----:B------:R-:W3:Y:S04]  /*0710*/  LDG.E R10, desc[UR8][R4.64+0x4] ;  /* 0x00000408040a7981 */ /* 0x000ee8000c1e1900 */
[----:B------:R-:W4:Y:S04]  /*0720*/  LDG.E R12, desc[UR8][R4.64+0x8] ;  /* 0x00000808040c7981 */ /* 0x000f28000c1e1900 */
[----:B------:R-:W4:Y:S04]  /*0730*/  LDG.E R14, desc[UR8][R4.64+0xc] ;  /* 0x00000c08040e7981 */ /* 0x000f28000c1e1900 */
[----:B------:R-:W4:Y:S04]  /*0740*/  LDG.E R16, desc[UR8][R4.64+0x10] ;  /* 0x0000100804107981 */ /* 0x000f28000c1e1900 */
[----:B------:R-:W4:Y:S04]  /*0750*/  LDG.E R18, desc[UR8][R4.64+0x14] ;  /* 0x0000140804127981 */ /* 0x000f28000c1e1900 */
[----:B------:R-:W4:Y:S04]  /*0760*/  LDG.E R20, desc[UR8][R4.64+0x18] ;  /* 0x0000180804147981 */ /* 0x000f28000c1e1900 */
[----:B------:R-:W4:Y:S01]  /*0770*/  LDG.E R22, desc[UR8][R4.64+0x1c] ;  /* 0x00001c0804167981 */ /* 0x000f22000c1e1900 */
[----:B------:R-:W-:-:S02]  /*0780*/  IMAD R7, R8, 0x80, R15 ;  /* 0x0000008008077824 */ /* 0x000fc400078e020f */
[----:B------:R-:W-:-:S03]  /*0790*/  VIADD R8, R8, 0x8 ;  /* 0x0000000808087836 */ /* 0x000fc60000000000 */
[----:B--2---:R2:W-:Y:S04]  /*07a0*/  STS [R7], R6 ;  /* 0x0000000607007388 */ /* 0x0045e80000000800 */
[----:B---3--:R2:W-:Y:S04]  /*07b0*/  STS [R7+0x80], R10 ;  /* 0x0000800a07007388 */ /* 0x0085e80000000800 */
[----:B----4-:R2:W-:Y:S04]  /*07c0*/  STS [R7+0x100], R12 ;  /* 0x0001000c07007388 */ /* 0x0105e80000000800 */
[----:B------:R2:W-:Y:S04]  /*07d0*/  STS [R7+0x180], R14 ;  /* 0x0001800e07007388 */ /* 0x0005e80000000800 */
[----:B------:R2:W-:Y:S04]  /*07e0*/  STS [R7+0x200], R16 ;  /* 0x0002001007007388 */ /* 0x0005e80000000800 */
[----:B------:R2:W-:Y:S04]  /*07f0*/  STS [R7+0x280], R18 ;  /* 0x0002801207007388 */ /* 0x0005e80000000800 */
[----:B------:R2:W-:Y:S04]  /*0800*/  STS [R7+0x300], R20 ;  /* 0x0003001407007388 */ /* 0x0005e80000000800 */
[----:B------:R2:W-:Y:S02]  /*0810*/  STS [R7+0x380], R22 ;  /* 0x0003801607007388 */ /* 0x0005e40000000800 */
.L_x_5:
[----:B------:R-:W-:Y:S05]  /*0820*/  BRA.U !UP1, `(.L_x_2) ;  /* 0x0000000109747547 */ /* 0x000fea000b800000 */
[----:B------:R-:W-:Y:S02]  /*0830*/  UISETP.GE.U32.AND UP0, UPT, UR4, 0x4, UPT ;  /* 0x000000040400788c */ /* 0x000fe4000bf06070 */
[----:B------:R-:W-:-:S04]  /*0840*/  ULOP3.LUT UR7, UR11, 0x3, URZ, 0xc0, !UPT ;  /* 0x000000030b077892 */ /* 0x000fc8000f8ec0ff */
[----:B------:R-:W-:-:S03]  /*0850*/  UISETP.NE.AND UP1, UPT, UR7, URZ, UPT ;  /* 0x000000ff0700728c */ /* 0x000fc6000bf25270 */
[----:B------:R-:W-:Y:S08]  /*0860*/  BRA.U !UP0, `(.L_x_6) ;  /* 0x0000000108347547 */ /* 0x000ff0000b800000 */
[----:B-1----:R-:W1:Y:S01]  /*0870*/  LDC.64 R4, c[0x0][0x398] ;  /* 0x0000e600ff047b82 */ /* 0x002e620000000a00 */
[----:B--2---:R-:W-:-:S04]  /*0880*/  IMAD.IADD R7, R13, 0x1, R8 ;  /* 0x000000010d077824 */ /* 0x004fc800078e0208 */
[----:B-1----:R-:W-:-:S05]  /*0890*/  IMAD.WIDE R4, R7, 0x4, R4 ;  /* 0x0000000407047825 */ /* 0x002fca00078e0204 */
[----:B0-----:R-:W2:Y:S04]  /*08a0*/  LDG.E R6, desc[UR8][R4.64] ;  /* 0x0000000804067981 */ /* 0x001ea8000c1e1900 */
[----:B------:R-:W3:Y:S04]  /*08b0*/  LDG.E R10, desc[UR8][R4.64+0x4] ;  /* 0x00000408040a7981 */ /* 0x000ee8000c1e1900 */
[----:B------:R-:W4:Y:S04]  /*08c0*/  LDG.E R12, desc[UR8][R4.64+0x8] ;  /* 0x00000808040c7981 */ /* 0x000f28000c1e1900 */
[----:B------:R-:W4:Y:S01]  /*08d0*/  LDG.E R14, desc[UR8][R4.64+0xc] ;  /* 0x00000c08040e7981 */ /* 0x000f22000c1e1900 */
[----:B------:R-:W-:-:S02]  /*08e0*/  IMAD R7, R8, 0x80, R15 ;  /* 0x0000008008077824 */ /* 0x000fc400078e020f */
[----:B------:R-:W-:-:S03]  /*08f0*/  VIADD R8, R8, 0x4 ;  /* 0x0000000408087836 */ /* 0x000fc60000000000 */
[----:B--2---:R0:W-:Y:S04]  /*0900*/  STS [R7], R6 ;  /* 0x0000000607007388 */ /* 0x0041e80000000800 */
[----:B---3--:R0:W-:Y:S04]  /*0910*/  STS [R7+0x80], R10 ;  /* 0x0000800a07007388 */ /* 0x0081e80000000800 */
[----:B----4-:R0:W-:Y:S04]  /*0920*/  STS [R7+0x100], R12 ;  /* 0x0001000c07007388 */ /* 0x0101e80000000800 */
[----:B------:R0:W-:Y:S02]  /*0930*/  STS [R7+0x180], R14 ;  /* 0x0001800e07007388 */ /* 0x0001e40000000800 */
.L_x_6:
[----:B------:R-:W-:Y:S05]  /*0940*/  BRA.U !UP1, `(.L_x_2) ;  /* 0x00000001092c7547 */ /* 0x000fea000b800000 */
[----:B012---:R-:W0:Y:S01]  /*0950*/  LDC.64 R6, c[0x0][0x398] ;  /* 0x0000e600ff067b82 */ /* 0x007e220000000a00 */
[----:B------:R-:W-:-:S05]  /*0960*/  UMOV UR4, URZ ;  /* 0x000000ff00047c82 */ /* 0x000fca0008000000 */
.L_x_7:
[----:B------:R-:W-:-:S04]  /*0970*/  IMAD.IADD R5, R13, 0x1, R8 ;  /* 0x000000010d057824 */ /* 0x000fc800078e0208 */
[----:B0--3--:R-:W-:-:S06]  /*0980*/  IMAD.WIDE R4, R5, 0x4, R6 ;  /* 0x0000000405047825 */ /* 0x009fcc00078e0206 */
[----:B------:R-:W2:Y:S01]  /*0990*/  LDG.E R4, desc[UR8][R4.64] ;  /* 0x0000000804047981 */ /* 0x000ea2000c1e1900 */
[C---:B------:R-:W-:Y:S01]  /*09a0*/  IMAD R9, R8.reuse, 0x80, R15 ;  /* 0x0000008008097824 */ /* 0x040fe200078e020f */
[----:B------:R-:W-:Y:S01]  /*09b0*/  UIADD3 UR4, UPT, UPT, UR4, 0x1, URZ ;  /* 0x0000000104047890 */ /* 0x000fe2000fffe0ff */
[----:B------:R-:W-:-:S03]  /*09c0*/  VIADD R8, R8, 0x1 ;  /* 0x0000000108087836 */ /* 0x000fc60000000000 */
[----:B------:R-:W-:Y:S01]  /*09d0*/  UISETP.NE.AND UP0, UPT, UR4, UR7, UPT ;  /* 0x000000070400728c */ /* 0x000fe2000bf05270 */
[----:B--2---:R3:W-:Y:S08]  /*09e0*/  STS [R9], R4 ;  /* 0x0000000409007388 */ /* 0x0047f00000000800 */
[----:B------:R-:W-:Y:S05]  /*09f0*/  BRA.U UP0, `(.L_x_7) ;  /* 0xfffffffd00dc7547 */ /* 0x000fea000b83ffff */
.L_x_2:
[----:B------:R-:W-:Y:S01]  /*0a00*/  UIADD3 UR4, UPT, UPT, UR5, 0x1700, URZ ;  /* 0x0000170005047890 */ /* 0x000fe2000fffe0ff */
[----:B-----5:R-:W-:-:S03]  /*0a10*/  ISETP.GE.AND P0, PT, R2, 0x1, PT ;  /* 0x000000010200780c */ /* 0x020fc60003f06270 */
[----:B------:R-:W-:-:S06]  /*0a20*/  ULEA UR4, UR6, UR4, 0x18 ;  /* 0x0000000406047291 */ /* 0x000fcc000f8ec0ff */
[----:B-1-3--:R-:W-:-:S05]  /*0a30*/  LEA R4, R0, UR4, 0x2 ;  /* 0x0000000400047c11 */ /* 0x00afca000f8e10ff */
[----:B------:R1:W-:Y:S01]  /*0a40*/  STS [R4], R11 ;  /* 0x0000000b04007388 */ /* 0x0003e20000000800 */
[----:B------:R-:W-:Y:S05]  /*0a50*/  @!P0 BRA `(.L_x_1) ;  /* 0x0000000400dc8947 */ /* 0x000fea0003800000 */
[----:B------:R-:W1:Y:S02]  /*0a60*/  LDCU.64 UR12, c[0x0][0x3a8] ;  /* 0x00007500ff0c77ac */ /* 0x000e640008000a00 */
[----:B-1----:R-:W-:-:S04]  /*0a70*/  IADD3 R4, P0, PT, R11, UR12, RZ ;  /* 0x0000000c0b047c10 */ /* 0x002fc8000ff1e0ff */
[----:B------:R-:W-:-:S06]  /*0a80*/  LEA.HI.X.SX32 R5, R11, UR13, 0x1, P0 ;  /* 0x0000000d0b057c11 */ /* 0x000fcc00080f0eff */
[----:B------:R-:W3:Y:S01]  /*0a90*/  LDG.E.U8 R5, desc[UR8][R4.64] ;  /* 0x0000000804057981 */ /* 0x000ee2000c1e1100 */
[C---:B------:R-:W-:Y:S01]  /*0aa0*/  ISETP.GE.U32.AND P0, PT, R2.reuse, 0x10, PT ;  /* 0x000000100200780c */ /* 0x040fe20003f06070 */
[----:B------:R-:W-:Y:S01]  /*0ab0*/  UIADD3 UR5, UPT, UPT, UR5, 0x1780, URZ ;  /* 0x0000178005057890 */ /* 0x000fe2000fffe0ff */
[----:B0-2---:R-:W-:Y:S01]  /*0ac0*/  LOP3.LUT R6, R2, 0xf, RZ, 0xc0, !PT ;  /* 0x0000000f02067812 */ /* 0x005fe200078ec0ff */
[----:B------:R-:W-:Y:S02]  /*0ad0*/  IMAD.MOV.U32 R8, RZ, RZ, RZ ;  /* 0x000000ffff087224 */ /* 0x000fe400078e00ff */
[----:B------:R-:W-:Y:S01]  /*0ae0*/  ULEA UR5, UR6, UR5, 0x18 ;  /* 0x0000000506057291 */ /* 0x000fe2000f8ec0ff */
[----:B------:R-:W-:-:S05]  /*0af0*/  ISETP.NE.AND P1, PT, R6, RZ, PT ;  /* 0x000000ff0600720c */ /* 0x000fca0003f25270 */
[----:B------:R-:W-:Y:S02]  /*0b00*/  VIADD R43, R0, UR5 ;  /* 0x00000005002b7c36 */ /* 0x000fe40008000000 */
[----:B---3--:R-:W-:Y:S01]  /*0b10*/  IMAD R41, R2, R5, RZ ;  /* 0x0000000502297224 */ /* 0x008fe200078e02ff */
[----:B------:R-:W-:Y:S06]  /*0b20*/  @!P0 BRA `(.L_x_8) ;  /* 0x0000000000ac8947 */ /* 0x000fec0003800000 */
[----:B------:R-:W-:Y:S01]  /*0b30*/  LOP3.LUT R8, R2, 0x7ffffff0, RZ, 0xc0, !PT ;  /* 0x7ffffff002087812 */ /* 0x000fe200078ec0ff */
[----:B------:R-:W-:Y:S01]  /*0b40*/  IMAD.MOV.U32 R7, RZ, RZ, RZ ;  /* 0x000000ffff077224 */ /* 0x000fe200078e00ff */
[----:B------:R-:W0:Y:S01]  /*0b50*/  LDCU.64 UR4, c[0x0][0x3b0] ;  /* 0x00007600ff0477ac */ /* 0x000e220008000a00 */
[----:B------:R-:W-:-:S05]  /*0b60*/  NOP ;  /* 0x0000000000007918 */ /* 0x000fca0000000000 */
.L_x_9:
[----:B------:R-:W-:-:S05]  /*0b70*/  IMAD.IADD R4, R41, 0x1, R7 ;  /* 0x0000000129047824 */ /* 0x000fca00078e0207 */
[----:B0-----:R-:W-:-:S05]  /*0b80*/  IADD3 R4, P0, PT, R4, UR4, RZ ;  /* 0x0000000404047c10 */ /* 0x001fca000ff1e0ff */
[----:B------:R-:W-:-:S05]  /*0b90*/  IMAD.X R5, RZ, RZ, UR5, P0 ;  /* 0x00000005ff057e24 */ /* 0x000fca00080e06ff */
[----:B-1----:R-:W2:Y:S04]  /*0ba0*/  LDG.E.U8 R9, desc[UR8][R4.64] ;  /* 0x0000000804097981 */ /* 0x002ea8000c1e1100 */
[----:B------:R-:W3:Y:S04]  /*0bb0*/  LDG.E.U8 R11, desc[UR8][R4.64+0x1] ;  /* 0x00000108040b7981 */ /* 0x000ee8000c1e1100 */
[----:B------:R-:W4:Y:S04]  /*0bc0*/  LDG.E.U8 R13, desc[UR8][R4.64+0x2] ;  /* 0x00000208040d7981 */ /* 0x000f28000c1e1100 */
[----:B------:R-:W5:Y:S04]  /*0bd0*/  LDG.E.U8 R15, desc[UR8][R4.64+0x3] ;  /* 0x00000308040f7981 */ /* 0x000f68000c1e1100 */
        /* <DEDUP_REMOVED lines=11> */
[----:B------:R-:W5:Y:S01]  /*0c90*/  LDG.E.U8 R39, desc[UR8][R4.64+0xf] ;  /* 0x00000f0804277981 */ /* 0x000f62000c1e1100 */
[----:B------:R-:W-:-:S02]  /*0ca0*/  IMAD R10, R7, 0x20, R43 ;  /* 0x00000020070a7824 */ /* 0x000fc400078e022b */
[----:B------:R-:W-:-:S05]  /*0cb0*/  VIADD R7, R7, 0x10 ;  /* 0x0000001007077836 */ /* 0x000fca0000000000 */
[----:B------:R-:W-:Y:S01]  /*0cc0*/  ISETP.NE.AND P0, PT, R7, R8, PT ;  /* 0x000000080700720c */ /* 0x000fe20003f05270 */
[----:B--2---:R1:W-:Y:S04]  /*0cd0*/  STS.U8 [R10], R9 ;  /* 0x000000090a007388 */ /* 0x0043e80000000000 */
[----:B---3--:R1:W-:Y:S04]  /*0ce0*/  STS.U8 [R10+0x20], R11 ;  /* 0x0000200b0a007388 */ /* 0x0083e80000000000 */
[----:B----4-:R1:W-:Y:S04]  /*0cf0*/  STS.U8 [R10+0x40], R13 ;  /* 0x0000400d0a007388 */ /* 0x0103e80000000000 */
[----:B-----5:R1:W-:Y:S04]  /*0d00*/  STS.U8 [R10+0x60], R15 ;  /* 0x0000600f0a007388 */ /* 0x0203e80000000000 */
[----:B------:R1:W-:Y:S04]  /*0d10*/  STS.U8 [R10+0x80], R17 ;  /* 0x000080110a007388 */ /* 0x0003e80000000000 */
        /* <DEDUP_REMOVED lines=10> */
[----:B------:R1:W-:Y:S01]  /*0dc0*/  STS.U8 [R10+0x1e0], R39 ;  /* 0x0001e0270a007388 */ /* 0x0003e20000000000 */
[----:B------:R-:W-:Y:S05]  /*0dd0*/  @P0 BRA `(.L_x_9) ;  /* 0xfffffffc00640947 */ /* 0x000fea000383ffff */
.L_x_8:
[----:B------:R-:W-:Y:S05]  /*0de0*/  @!P1 BRA `(.L_x_1) ;  /* 0x0000000000f89947 */ /* 0x000fea0003800000 */
[----:B------:R-:W-:Y:S02]  /*0df0*/  ISETP.GE.U32.AND P0, PT, R6, 0x8, PT ;  /* 0x000000080600780c */ /* 0x000fe40003f06070 */
[----:B-1----:R-:W-:-:S04]  /*0e00*/  LOP3.LUT R11, R2, 0x7, RZ, 0xc0, !PT ;  /* 0x00000007020b7812 */ /* 0x002fc800078ec0ff */
[----:B------:R-:W-:-:S07]  /*0e10*/  ISETP.NE.AND P1, PT, R11, RZ, PT ;  /* 0x000000ff0b00720c */ /* 0x000fce0003f25270 */
[----:B------:R-:W-:Y:S06]  /*0e20*/  @!P0 BRA `(.L_x_10) ;  /* 0x0000000000608947 */ /* 0x000fec0003800000 */
[----:B------:R-:W0:Y:S01]  /*0e30*/  LDCU.64 UR4, c[0x0][0x3b0] ;  /* 0x00007600ff0477ac */ /* 0x000e220008000a00 */
[----:B------:R-:W-:-:S05]  /*0e40*/  IMAD.IADD R6, R41, 0x1, R8 ;  /* 0x0000000129067824 */ /* 0x000fca00078e0208 */
[----:B0-----:R-:W-:Y:S02]  /*0e50*/  IADD3 R6, P0, PT, R6, UR4, RZ ;  /* 0x0000000406067c10 */ /* 0x001fe4000ff1e0ff */
[----:B------:R-:W-:-:S03]  /*0e60*/  IADD3 R4, P2, P3, R41, UR4, R8 ;  /* 0x0000000429047c10 */ /* 0x000fc6000fb5e008 */
[----:B------:R-:W-:Y:S01]  /*0e70*/  IMAD.X R7, RZ, RZ, UR5, P0 ;  /* 0x00000005ff077e24 */ /* 0x000fe200080e06ff */
[----:B------:R-:W-:-:S04]  /*0e80*/  IADD3.X R5, PT, PT, RZ, UR5, RZ, P2, P3 ;  /* 0x00000005ff057c10 */ /* 0x000fc800097e64ff */
[----:B------:R-:W2:Y:S04]  /*0e90*/  LDG.E.U8 R6, desc[UR8][R6.64] ;  /* 0x0000000806067981 */ /* 0x000ea8000c1e1100 */
[----:B------:R-:W3:Y:S04]  /*0ea0*/  LDG.E.U8 R10, desc[UR8][R4.64+0x1] ;  /* 0x00000108040a7981 */ /* 0x000ee8000c1e1100 */
[----:B------:R-:W4:Y:S04]  /*0eb0*/  LDG.E.U8 R12, desc[UR8][R4.64+0x2] ;  /* 0x00000208040c7981 */ /* 0x000f28000c1e1100 */
[----:B------:R-:W5:Y:S04]  /*0ec0*/  LDG.E.U8 R14, desc[UR8][R4.64+0x3] ;  /* 0x00000308040e7981 */ /* 0x000f68000c1e1100 */
[----:B------:R-:W5:Y:S04]  /*0ed0*/  LDG.E.U8 R16, desc[UR8][R4.64+0x4] ;  /* 0x0000040804107981 */ /* 0x000f68000c1e1100 */
[----:B------:R-:W5:Y:S04]  /*0ee0*/  LDG.E.U8 R18, desc[UR8][R4.64+0x5] ;  /* 0x0000050804127981 */ /* 0x000f68000c1e1100 */
[----:B------:R-:W5:Y:S04]  /*0ef0*/  LDG.E.U8 R20, desc[UR8][R4.64+0x6] ;  /* 0x0000060804147981 */ /* 0x000f68000c1e1100 */
[----:B------:R-:W5:Y:S01]  /*0f00*/  LDG.E.U8 R22, desc[UR8][R4.64+0x7] ;  /* 0x0000070804167981 */ /* 0x000f62000c1e1100 */
[----:B------:R-:W-:-:S02]  /*0f10*/  IMAD R9, R8, 0x20, R43 ;  /* 0x0000002008097824 */ /* 0x000fc400078e022b */
[----:B------:R-:W-:-:S03]  /*0f20*/  VIADD R8, R8, 0x8 ;  /* 0x0000000808087836 */ /* 0x000fc60000000000 */
[----:B--2---:R0:W-:Y:S04]  /*0f30*/  STS.U8 [R9], R6 ;  /* 0x0000000609007388 */ /* 0x0041e80000000000 */
[----:B---3--:R0:W-:Y:S04]  /*0f40*/  STS.U8 [R9+0x20], R10 ;  /* 0x0000200a09007388 */ /* 0x0081e80000000000 */
[----:B----4-:R0:W-:Y:S04]  /*0f50*/  STS.U8 [R9+0x40], R12 ;  /* 0x0000400c09007388 */ /* 0x0101e80000000000 */
[----:B-----5:R0:W-:Y:S04]  /*0f60*/  STS.U8 [R9+0x60], R14 ;  /* 0x0000600e09007388 */ /* 0x0201e80000000000 */
[----:B------:R0:W-:Y:S04]  /*0f70*/  STS.U8 [R9+0x80], R16 ;  /* 0x0000801009007388 */ /* 0x0001e80000000000 */
[----:B------:R0:W-:Y:S04]  /*0f80*/  STS.U8 [R9+0xa0], R18 ;  /* 0x0000a01209007388 */ /* 0x0001e80000000000 */
[----:B------:R0:W-:Y:S04]  /*0f90*/  STS.U8 [R9+0xc0], R20 ;  /* 0x0000c01409007388 */ /* 0x0001e80000000000 */
[----:B------:R0:W-:Y:S02]  /*0fa0*/  STS.U8 [R9+0xe0], R22 ;  /* 0x0000e01609007388 */ /* 0x0001e40000000000 */
.L_x_10:
[----:B------:R-:W-:Y:S05]  /*0fb0*/  @!P1 BRA `(.L_x_1) ;  /* 0x0000000000849947 */ /* 0x000fea0003800000 */
[----:B------:R-:W-:Y:S02]  /*0fc0*/  ISETP.GE.U32.AND P0, PT, R11, 0x4, PT ;  /* 0x000000040b00780c */ /* 0x000fe40003f06070 */
[----:B------:R-:W-:-:S04]  /*0fd0*/  LOP3.LUT R2, R2, 0x3, RZ, 0xc0, !PT ;  /* 0x0000000302027812 */ /* 0x000fc800078ec0ff */
[----:B------:R-:W-:-:S07]  /*0fe0*/  ISETP.NE.AND P1, PT, R2, RZ, PT ;  /* 0x000000ff0200720c */ /* 0x000fce0003f25270 */
[----:B------:R-:W-:Y:S06]  /*0ff0*/  @!P0 BRA `(.L_x_11) ;  /* 0x0000000000408947 */ /* 0x000fec0003800000 */
[----:B------:R-:W1:Y:S01]  /*1000*/  LDCU.64 UR4, c[0x0][0x3b0] ;  /* 0x00007600ff0477ac */ /* 0x000e620008000a00 */
[----:B------:R-:W-:-:S05]  /*1010*/  IMAD.IADD R4, R41, 0x1, R8 ;  /* 0x0000000129047824 */ /* 0x000fca00078e0208 */
[----:B-1----:R-:W-:Y:S02]  /*1020*/  IADD3 R4, P0, PT, R4, UR4, RZ ;  /* 0x0000000404047c10 */ /* 0x002fe4000ff1e0ff */
[----:B0-----:R-:W-:-:S03]  /*1030*/  IADD3 R6, P2, P3, R41, UR4, R8 ;  /* 0x0000000429067c10 */ /* 0x001fc6000fb5e008 */
[----:B------:R-:W-:Y:S01]  /*1040*/  IMAD.X R5, RZ, RZ, UR5, P0 ;  /* 0x00000005ff057e24 */ /* 0x000fe200080e06ff */
[----:B------:R-:W-:-:S04]  /*1050*/  IADD3.X R7, PT, PT, RZ, UR5, RZ, P2, P3 ;  /* 0x00000005ff077c10 */ /* 0x000fc800097e64ff */
[----:B------:R-:W2:Y:S04]  /*1060*/  LDG.E.U8 R4, desc[UR8][R4.64] ;  /* 0x0000000804047981 */ /* 0x000ea8000c1e1100 */
[----:B------:R-:W3:Y:S04]  /*1070*/  LDG.E.U8 R10, desc[UR8][R6.64+0x1] ;  /* 0x00000108060a7981 */ /* 0x000ee8000c1e1100 */
[----:B------:R-:W4:Y:S04]  /*1080*/  LDG.E.U8 R12, desc[UR8][R6.64+0x2] ;  /* 0x00000208060c7981 */ /* 0x000f28000c1e1100 */
[----:B------:R-:W5:Y:S01]  /*1090*/  LDG.E.U8 R14, desc[UR8][R6.64+0x3] ;  /* 0x00000308060e7981 */ /* 0x000f62000c1e1100 */
[----:B------:R-:W-:-:S02]  /*10a0*/  IMAD R9, R8, 0x20, R43 ;  /* 0x0000002008097824 */ /* 0x000fc400078e022b */
[----:B------:R-:W-:-:S03]  /*10b0*/  VIADD R8, R8, 0x4 ;  /* 0x0000000408087836 */ /* 0x000fc60000000000 */
[----:B--2---:R1:W-:Y:S04]  /*10c0*/  STS.U8 [R9], R4 ;  /* 0x0000000409007388 */ /* 0x0043e80000000000 */
[----:B---3--:R1:W-:Y:S04]  /*10d0*/  STS.U8 [R9+0x20], R10 ;  /* 0x0000200a09007388 */ /* 0x0083e80000000000 */
[----:B----4-:R1:W-:Y:S04]  /*10e0*/  STS.U8 [R9+0x40], R12 ;  /* 0x0000400c09007388 */ /* 0x0103e80000000000 */
[----:B-----5:R1:W-:Y:S02]  /*10f0*/  STS.U8 [R9+0x60], R14 ;  /* 0x0000600e09007388 */ /* 0x0203e40000000000 */
.L_x_11:
[----:B------:R-:W-:Y:S05]  /*1100*/  @!P1 BRA `(.L_x_1) ;  /* 0x0000000000309947 */ /* 0x000fea0003800000 */
[----:B------:R-:W2:Y:S01]  /*1110*/  LDCU.64 UR6, c[0x0][0x3b0] ;  /* 0x00007600ff0677ac */ /* 0x000ea20008000a00 */
[----:B------:R-:W-:-:S05]  /*1120*/  UMOV UR4, URZ ;  /* 0x000000ff00047c82 */ /* 0x000fca0008000000 */
.L_x_12:
[----:B-1-3--:R-:W-:-:S05]  /*1130*/  IMAD.IADD R4, R41, 0x1, R8 ;  /* 0x0000000129047824 */ /* 0x00afca00078e0208 */
[----:B--2---:R-:W-:-:S05]  /*1140*/  IADD3 R4, P0, PT, R4, UR6, RZ ;  /* 0x0000000604047c10 */ /* 0x004fca000ff1e0ff */
[----:B------:R-:W-:-:S05]  /*1150*/  IMAD.X R5, RZ, RZ, UR7, P0 ;  /* 0x00000007ff057e24 */ /* 0x000fca00080e06ff */
[----:B------:R-:W2:Y:S01]  /*1160*/  LDG.E.U8 R4, desc[UR8][R4.64] ;  /* 0x0000000804047981 */ /* 0x000ea2000c1e1100 */
[C---:B------:R-:W-:Y:S01]  /*1170*/  IMAD R7, R8.reuse, 0x20, R43 ;  /* 0x0000002008077824 */ /* 0x040fe200078e022b */
[----:B------:R-:W-:Y:S01]  /*1180*/  UIADD3 UR4, UPT, UPT, UR4, 0x1, URZ ;  /* 0x0000000104047890 */ /* 0x000fe2000fffe0ff */
[----:B------:R-:W-:-:S05]  /*1190*/  VIADD R8, R8, 0x1 ;  /* 0x0000000108087836 */ /* 0x000fca0000000000 */
[----:B------:R-:W-:Y:S01]  /*11a0*/  ISETP.NE.AND P0, PT, R2, UR4, PT ;  /* 0x0000000402007c0c */ /* 0x000fe2000bf05270 */
[----:B--2---:R3:W-:-:S12]  /*11b0*/  STS.U8 [R7], R4 ;  /* 0x0000000407007388 */ /* 0x0047d80000000000 */
[----:B------:R-:W-:Y:S05]  /*11c0*/  @P0 BRA `(.L_x_12) ;  /* 0xfffffffc00d80947 */ /* 0x000fea000383ffff */
.L_x_1:
[----:B------:R-:W-:Y:S05]  /*11d0*/  BSYNC.RECONVERGENT B0 ;  /* 0x0000000000007941 */ /* 0x000fea0003800200 */
.L_x_0:
[----:B------:R-:W4:Y:S01]  /*11e0*/  S2R R57, SR_CgaCtaId ;  /* 0x0000000000397919 */ /* 0x000f220000008800 */
[----:B------:R-:W-:Y:S01]  /*11f0*/  MOV R2, 0x400 ;  /* 0x0000040000027802 */ /* 0x000fe20000000f00 */
[----:B------:R-:W0:Y:S01]  /*1200*/  LDCU.64 UR6, c[0x0][0x3a0] ;  /* 0x00007400ff0677ac */ /* 0x000e220008000a00 */
[----:B-----5:R-:W-:Y:S01]  /*1210*/  ISETP.GE.AND P0, PT, R0, R3, PT ;  /* 0x000000030000720c */ /* 0x020fe20003f06270 */
[----:B------:R-:W-:Y:S01]  /*1220*/  BSSY.RECONVERGENT B0, `(.L_x_13) ;  /* 0x000049b000007945 */ /* 0x000fe20003800200 */
[----:B------:R-:W-:Y:S02]  /*1230*/  IMAD.MOV.U32 R121, RZ, RZ, 0x7f7ff023 ;  /* 0x7f7ff023ff797424 */ /* 0x000fe400078e00ff */
[----:B------:R-:W-:Y:S02]  /*1240*/  IMAD.MOV.U32 R120, RZ, RZ, 0x7f7ff023 ;  /* 0x7f7ff023ff787424 */ /* 0x000fe400078e00ff */
[----:B------:R-:W-:Y:S02]  /*1250*/  IMAD.MOV.U32 R118, RZ, RZ, 0x7f7ff023 ;  /* 0x7f7ff023ff767424 */ /* 0x000fe400078e00ff */
[----:B------:R-:W-:-:S02]  /*1260*/  IMAD.MOV.U32 R116, RZ, RZ, 0x7f7ff023 ;  /* 0x7f7ff023ff747424 */ /* 0x000fc400078e00ff */
[----:B------:R-:W-:Y:S02]  /*1270*/  IMAD.MOV.U32 R114, RZ, RZ, 0x7f7ff023 ;  /* 0x7f7ff023ff727424 */ /* 0x000fe400078e00ff */
[----:B------:R-:W-:Y:S02]  /*1280*/  IMAD.MOV.U32 R112, RZ, RZ, 0x7f7ff023 ;  /* 0x7f7ff023ff707424 */ /* 0x000fe400078e00ff */
[----:B------:R-:W-:Y:S02]  /*1290*/  IMAD.MOV.U32 R110, RZ, RZ, 0x7f7ff023 ;  /* 0x7f7ff023ff6e7424 */ /* 0x000fe400078e00ff */
[----:B------:R-:W-:Y:S02]  /*12a0*/  IMAD.MOV.U32 R108, RZ, RZ, 0x7f7ff023 ;  /* 0x7f7ff023ff6c7424 */ /* 0x000fe400078e00ff */
[----:B------:R-:W-:Y:S02]  /*12b0*/  IMAD.MOV.U32 R106, RZ, RZ, 0x7f7ff023 ;  /* 0x7f7ff023ff6a7424 */ /* 0x000fe400078e00ff */
[----:B------:R-:W-:-:S02]  /*12c0*/  IMAD.MOV.U32 R104, RZ, RZ, 0x7f7ff023 ;  /* 0x7f7ff023ff687424 */ /* 0x000fc400078e00ff */
[----:B------:R-:W-:Y:S02]  /*12d0*/  IMAD.MOV.U32 R46, RZ, RZ, 0x7f7ff023 ;  /* 0x7f7ff023ff2e7424 */ /* 0x000fe400078e00ff */
[----:B------:R-:W-:Y:S02]  /*12e0*/  IMAD.MOV.U32 R44, RZ, RZ, 0x7f7ff023 ;  /* 0x7f7ff023ff2c7424 */ /* 0x000fe400078e00ff */
[----:B------:R-:W-:Y:S02]  /*12f0*/  IMAD.MOV.U32 R42, RZ, RZ, 0x7f7ff023 ;  /* 0x7f7ff023ff2a7424 */ /* 0x000fe400078e00ff */
[----:B------:R-:W-:Y:S01]  /*1300*/  IMAD.MOV.U32 R40, RZ, RZ, 0x7f7ff023 ;  /* 0x7f7ff023ff287424 */ /* 0x000fe200078e00ff */
[----:B----4-:R-:W-:Y:S01]  /*1310*/  LEA R84, R57, R2, 0x18 ;  /* 0x0000000239547211 */ /* 0x010fe200078ec0ff */
[----:B------:R-:W-:Y:S01]  /*1320*/  BAR.SYNC.DEFER_BLOCKING 0x0 ;  /* 0x0000000000007b1d */ /* 0x000fe20000010000 */
[----:B0-----:R-:W-:Y:S02]  /*1330*/  IMAD.MOV.U32 R38, RZ, RZ, 0x7f7ff023 ;  /* 0x7f7ff023ff267424 */ /* 0x001fe400078e00ff */
[----:B------:R-:W-:-:S02]  /*1340*/  IMAD.MOV.U32 R36, RZ, RZ, 0x7f7ff023 ;  /* 0x7f7ff023ff247424 */ /* 0x000fc400078e00ff */
[----:B------:R-:W-:Y:S02]  /*1350*/  IMAD.MOV.U32 R34, RZ, RZ, 0x7f7ff023 ;  /* 0x7f7ff023ff227424 */ /* 0x000fe400078e00ff */
[----:B------:R-:W-:Y:S01]  /*1360*/  IMAD.MOV.U32 R32, RZ, RZ, 0x7f7ff023 ;  /* 0x7f7ff023ff207424 */ /* 0x000fe200078e00ff */
[----:B-1----:R-:W0:Y:S04]  /*1370*/  LDS.128 R28, [R84+0x1710] ;  /* 0x00171000541c7984 */ /* 0x002e280000000c00 */
[----:B--23--:R-:W1:Y:S04]  /*1380*/  LDS.128 R4, [R84+0x1720] ;  /* 0x0017200054047984 */ /* 0x00ce680000000c00 */
[----:B------:R-:W2:Y:S04]  /*1390*/  LDS.128 R8, [R84+0x1730] ;  /* 0x0017300054087984 */ /* 0x000ea80000000c00 */
[----:B------:R-:W3:Y:S04]  /*13a0*/  LDS.128 R12, [R84+0x1740] ;  /* 0x00174000540c7984 */ /* 0x000ee80000000c00 */
[----:B------:R-:W-:Y:S04]  /*13b0*/  LDS.128 R16, [R84+0x1750] ;  /* 0x0017500054107984 */ /* 0x000fe80000000c00 */
[----:B------:R-:W-:Y:S04]  /*13c0*/  LDS.128 R20, [R84+0x1760] ;  /* 0x0017600054147984 */ /* 0x000fe80000000c00 */
[----:B------:R-:W-:Y:S04]  /*13d0*/  LDS.128 R24, [R84+0x1770] ;  /* 0x0017700054187984 */ /* 0x000fe80000000c00 */
[----:B------:R-:W4:Y:S01]  /*13e0*/  LDS.128 R48, [R84+0x1700] ;  /* 0x0017000054307984 */ /* 0x000f220000000c00 */
[----:B0-----:R-:W-:-:S02]  /*13f0*/  R2UR UR24, R31 ;  /* 0x000000001f1872ca */ /* 0x001fc400000e0000 */
[----:B------:R-:W-:Y:S01]  /*1400*/  R2UR UR23, R30 ;  /* 0x000000001e1772ca */ /* 0x000fe200000e0000 */
[----:B------:R-:W-:Y:S01]  /*1410*/  IMAD.MOV.U32 R30, RZ, RZ, 0x7f7ff023 ;  /* 0x7f7ff023ff1e7424 */ /* 0x000fe200078e00ff */
[----:B------:R-:W-:Y:S02]  /*1420*/  R2UR UR22, R29 ;  /* 0x000000001d1672ca */ /* 0x000fe400000e0000 */
[----:B------:R-:W-:Y:S01]  /*1430*/  R2UR UR12, R28 ;  /* 0x000000001c0c72ca */ /* 0x000fe200000e0000 */
[----:B------:R-:W-:Y:S01]  /*1440*/  IMAD.MOV.U32 R28, RZ, RZ, 0x7f7ff023 ;  /* 0x7f7ff023ff1c7424 */ /* 0x000fe200078e00ff */
[----:B-1----:R-:W-:Y:S02]  /*1450*/  R2UR UR27, R7 ;  /* 0x00000000071b72ca */ /* 0x002fe400000e0000 */
[----:B------:R-:W-:Y:S01]  /*1460*/  R2UR UR26, R6 ;  /* 0x00000000061a72ca */ /* 0x000fe200000e0000 */
[----:B------:R-:W-:Y:S01]  /*1470*/  IMAD.MOV.U32 R6, RZ, RZ, 0x7f7ff023 ;  /* 0x7f7ff023ff067424 */ /* 0x000fe200078e00ff */
[----:B------:R-:W-:Y:S01]  /*1480*/  R2UR UR25, R5 ;  /* 0x00000000051972ca */ /* 0x000fe200000e0000 */
[----:B------:R-:W-:Y:S01]  /*1490*/  IMAD.U32 R115, RZ, RZ, UR24 ;  /* 0x00000018ff737e24 */ /* 0x000fe2000f8e00ff */
[----:B------:R-:W-:Y:S01]  /*14a0*/  R2UR UR13, R4 ;  /* 0x00000000040d72ca */ /* 0x000fe200000e0000 */
[----:B------:R-:W-:Y:S01]  /*14b0*/  IMAD.U32 R113, RZ, RZ, UR23 ;  /* 0x00000017ff717e24 */ /* 0x000fe2000f8e00ff */
[----:B--2---:R-:W-:Y:S01]  /*14c0*/  R2UR UR30, R11 ;  /* 0x000000000b1e72ca */ /* 0x004fe200000e0000 */
[----:B------:R-:W-:Y:S01]  /*14d0*/  IMAD.U32 R111, RZ, RZ, UR22 ;  /* 0x00000016ff6f7e24 */ /* 0x000fe2000f8e00ff */
[----:B------:R-:W-:Y:S01]  /*14e0*/  R2UR UR29, R10 ;  /* 0x000000000a1d72ca */ /* 0x000fe200000e0000 */
[----:B------:R-:W-:Y:S01]  /*14f0*/  IMAD.MOV.U32 R10, RZ, RZ, 0x7f7ff023 ;  /* 0x7f7ff023ff0a7424 */ /* 0x000fe200078e00ff */
[----:B------:R-:W-:Y:S01]  /*1500*/  R2UR UR28, R9 ;  /* 0x00000000091c72ca */ /* 0x000fe200000e0000 */
[----:B------:R-:W-:Y:S01]  /*1510*/  IMAD.U32 R109, RZ, RZ, UR12 ;  /* 0x0000000cff6d7e24 */ /* 0x000fe2000f8e00ff */
[----:B------:R-:W-:Y:S01]  /*1520*/  R2UR UR14, R8 ;  /* 0x00000000080e72ca */ /* 0x000fe200000e0000 */
[----:B------:R-:W-:Y:S01]  /*1530*/  IMAD.MOV.U32 R8, RZ, RZ, 0x7f7ff023 ;  /* 0x7f7ff023ff087424 */ /* 0x000fe200078e00ff */
[----:B---3--:R-:W-:Y:S01]  /*1540*/  R2UR UR33, R15 ;  /* 0x000000000f2172ca */ /* 0x008fe200000e0000 */
[----:B------:R-:W-:Y:S01]  /*1550*/  IMAD.U32 R107, RZ, RZ, UR27 ;  /* 0x0000001bff6b7e24 */ /* 0x000fe2000f8e00ff */
[----:B------:R-:W-:Y:S01]  /*1560*/  R2UR UR32, R14 ;  /* 0x000000000e2072ca */ /* 0x000fe200000e0000 */
[----:B------:R-:W-:Y:S01]  /*1570*/  IMAD.MOV.U32 R14, RZ, RZ, 0x7f7ff023 ;  /* 0x7f7ff023ff0e7424 */ /* 0x000fe200078e00ff */
[----:B------:R-:W-:Y:S01]  /*1580*/  R2UR UR31, R13 ;  /* 0x000000000d1f72ca */ /* 0x000fe200000e0000 */
[----:B----4-:R-:W-:Y:S01]  /*1590*/  IMAD.MOV.U32 R119, RZ, RZ, R49 ;  /* 0x000000ffff777224 */ /* 0x010fe200078e0031 */
[----:B------:R-:W-:Y:S01]  /*15a0*/  R2UR UR15, R12 ;  /* 0x000000000c0f72ca */ /* 0x000fe200000e0000 */
[----:B------:R-:W-:Y:S01]  /*15b0*/  IMAD.MOV.U32 R12, RZ, RZ, 0x7f7ff023 ;  /* 0x7f7ff023ff0c7424 */ /* 0x000fe200078e00ff */
[----:B------:R-:W-:Y:S01]  /*15c0*/  R2UR UR36, R19 ;  /* 0x00000000132472ca */ /* 0x000fe200000e0000 */
[----:B------:R-:W-:Y:S01]  /*15d0*/  IMAD.MOV.U32 R117, RZ, RZ, R48 ;  /* 0x000000ffff757224 */ /* 0x000fe200078e0030 */
[----:B------:R-:W-:Y:S01]  /*15e0*/  R2UR UR35, R18 ;  /* 0x00000000122372ca */ /* 0x000fe200000e0000 */
[----:B------:R-:W-:Y:S01]  /*15f0*/  IMAD.MOV.U32 R18, RZ, RZ, 0x7f7ff023 ;  /* 0x7f7ff023ff127424 */ /* 0x000fe200078e00ff */
[----:B------:R-:W-:Y:S01]  /*1600*/  R2UR UR34, R17 ;  /* 0x00000000112272ca */ /* 0x000fe200000e0000 */
[----:B------:R-:W-:Y:S01]  /*1610*/  IMAD.U32 R105, RZ, RZ, UR26 ;  /* 0x0000001aff697e24 */ /* 0x000fe2000f8e00ff */
        /* <DEDUP_REMOVED lines=21> */
[----:B------:R-:W-:-:S02]  /*1770*/  IMAD.MOV.U32 R50, RZ, RZ, 0x7f7ff023 ;  /* 0x7f7ff023ff327424 */ /* 0x000fc400078e00ff */
[----:B------:R-:W-:Y:S02]  /*1780*/  IMAD.U32 R39, RZ, RZ, UR14 ;  /* 0x0000000eff277e24 */ /* 0x000fe4000f8e00ff */
[----:B------:R-:W-:Y:S02]  /*1790*/  IMAD.U32 R37, RZ, RZ, UR33 ;  /* 0x00000021ff257e24 */ /* 0x000fe4000f8e00ff */
[----:B------:R-:W-:Y:S02]  /*17a0*/  IMAD.U32 R35, RZ, RZ, UR32 ;  /* 0x00000020ff237e24 */ /* 0x000fe4000f8e00ff */
[----:B------:R-:W-:Y:S02]  /*17b0*/  IMAD.U32 R33, RZ, RZ, UR31 ;  /* 0x0000001fff217e24 */ /* 0x000fe4000f8e00ff */
[----:B------:R-:W-:Y:S02]  /*17c0*/  IMAD.U32 R31, RZ, RZ, UR15 ;  /* 0x0000000fff1f7e24 */ /* 0x000fe4000f8e00ff */
[----:B------:R-:W-:-:S02]  /*17d0*/  IMAD.U32 R29, RZ, RZ, UR36 ;  /* 0x00000024ff1d7e24 */ /* 0x000fc4000f8e00ff */
        /* <DEDUP_REMOVED lines=12> */
[----:B------:R-:W-:Y:S01]  /*18a0*/  IMAD.U32 R5, RZ, RZ, UR20 ;  /* 0x00000014ff057e24 */ /* 0x000fe2000f8e00ff */
[----:B------:R-:W-:Y:S06]  /*18b0*/  @P0 BRA `(.L_x_14) ;  /* 0x0000004000c40947 */ /* 0x000fec0003800000 */
[----:B------:R0:W1:Y:S01]  /*18c0*/  LDS.128 R52, [R84+0x1680] ;  /* 0x0016800054347984 */ /* 0x0000620000000c00 */
[----:B------:R-:W-:-:S09]  /*18d0*/  UISETP.GE.AND UP0, UPT, UR11, 0x1, UPT ;  /* 0x000000010b00788c */ /* 0x000fd2000bf06270 */
[----:B0-----:R-:W-:Y:S05]  /*18e0*/  BRA.U !UP0, `(.L_x_15) ;  /* 0x00000025081c7547 */ /* 0x001fea000b800000 */
[----:B------:R-:W-:Y:S01]  /*18f0*/  VIADD R122, R2, 0x1780 ;  /* 0x00001780027a7836 */ /* 0x000fe20000000000 */
[----:B------:R0:W2:Y:S01]  /*1900*/  LDS.128 R60, [R84+0x16a0] ;  /* 0x0016a000543c7984 */ /* 0x0000a20000000c00 */
[----:B------:R-:W-:Y:S01]  /*1910*/  BSSY.RECONVERGENT B1, `(.L_x_16) ;  /* 0x0000243000017945 */ /* 0x000fe20003800200 */
[----:B------:R-:W-:Y:S02]  /*1920*/  IMAD.MOV.U32 R121, RZ, RZ, 0x7f7ff023 ;  /* 0x7f7ff023ff797424 */ /* 0x000fe400078e00ff */
[----:B------:R-:W-:Y:S01]  /*1930*/  LEA R122, R57, R122, 0x18 ;  /* 0x0000007a397a7211 */ /* 0x000fe200078ec0ff */
[----:B------:R0:W3:Y:S01]  /*1940*/  LDS.128 R64, [R84+0x16b0] ;  /* 0x0016b00054407984 */ /* 0x0000e20000000c00 */
[----:B------:R-:W-:Y:S02]  /*1950*/  IMAD.MOV.U32 R120, RZ, RZ, 0x7f7ff023 ;  /* 0x7f7ff023ff787424 */ /* 0x000fe400078e00ff */
[----:B------:R-:W-:Y:S01]  /*1960*/  IMAD.MOV.U32 R118, RZ, RZ, 0x7f7ff023 ;  /* 0x7f7ff023ff767424 */ /* 0x000fe200078e00ff */
[----:B------:R0:W4:Y:S01]  /*1970*/  LDS.128 R56, [R84+0x1690] ;  /* 0x0016900054387984 */ /* 0x0001220000000c00 */
[----:B------:R-:W-:-:S02]  /*1980*/  IMAD.MOV.U32 R116, RZ, RZ, 0x7f7ff023 ;  /* 0x7f7ff023ff747424 */ /* 0x000fc400078e00ff */
[----:B------:R-:W-:Y:S01]  /*1990*/  IMAD.MOV.U32 R114, RZ, RZ, 0x7f7ff023 ;  /* 0x7f7ff023ff727424 */ /* 0x000fe200078e00ff */
[----:B------:R0:W0:Y:S01]  /*19a0*/  LDS.128 R68, [R84+0x16c0] ;  /* 0x0016c00054447984 */ /* 0x0000220000000c00 */
[----:B------:R-:W-:Y:S02]  /*19b0*/  IMAD.MOV.U32 R112, RZ, RZ, 0x7f7ff023 ;  /* 0x7f7ff023ff707424 */ /* 0x000fe400078e00ff */
[----:B------:R-:W-:Y:S01]  /*19c0*/  IMAD.MOV.U32 R110, RZ, RZ, 0x7f7ff023 ;  /* 0x7f7ff023ff6e7424 */ /* 0x000fe200078e00ff */
[----:B------:R0:W0:Y:S01]  /*19d0*/  LDS.128 R72, [R84+0x16d0] ;  /* 0x0016d00054487984 */ /* 0x0000220000000c00 */
[----:B------:R-:W-:Y:S02]  /*19e0*/  IMAD.MOV.U32 R108, RZ, RZ, 0x7f7ff023 ;  /* 0x7f7ff023ff6c7424 */ /* 0x000fe400078e00ff */
[----:B------:R-:W-:Y:S01]  /*19f0*/  IMAD.MOV.U32 R106, RZ, RZ, 0x7f7ff023 ;  /* 0x7f7ff023ff6a7424 */ /* 0x000fe200078e00ff */
[----:B------:R0:W0:Y:S01]  /*1a00*/  LDS.128 R76, [R84+0x16e0] ;  /* 0x0016e000544c7984 */ /* 0x0000220000000c00 */
[----:B------:R-:W-:-:S02]  /*1a10*/  IMAD.MOV.U32 R104, RZ, RZ, 0x7f7ff023 ;  /* 0x7f7ff023ff687424 */ /* 0x000fc400078e00ff */
[----:B------:R-:W-:Y:S01]  /*1a20*/  IMAD.MOV.U32 R50, RZ, RZ, 0x7f7ff023 ;  /* 0x7f7ff023ff327424 */ /* 0x000fe200078e00ff */
[----:B------:R0:W0:Y:S01]  /*1a30*/  LDS.128 R80, [R84+0x16f0] ;  /* 0x0016f00054507984 */ /* 0x0000220000000c00 */
        /* <DEDUP_REMOVED lines=51> */
[----:B------:R-:W-:Y:S02]  /*1d70*/  IMAD.MOV.U32 R119, RZ, RZ, R49 ;  /* 0x000000ffff777224 */ /* 0x000fe400078e0031 */
[----:B0-234-:R-:W-:-:S07]  /*1d80*/  IMAD.MOV.U32 R117, RZ, RZ, R48 ;  /* 0x000000ffff757224 */ /* 0x01dfce00078e0030 */
.L_x_20:
[----:B------:R-:W0:Y:S01]  /*1d90*/  LDCU.64 UR4, c[0x0][0x3a0] ;  /* 0x00007400ff0477ac */ /* 0x000e220008000a00 */
[----:B------:R-:W2:Y:S01]  /*1da0*/  LDC.64 R84, c[0x0][0x3b8] ;  /* 0x0000ee00ff547b82 */ /* 0x000ea20000000a00 */
[----:B0-----:R-:W-:-:S05]  /*1db0*/  IADD3 R86, P0, PT, R0, UR4, RZ ;  /* 0x0000000400567c10 */ /* 0x001fca000ff1e0ff */
[----:B------:R-:W-:-:S06]  /*1dc0*/  IMAD.X R87, RZ, RZ, UR5, P0 ;  /* 0x00000005ff577e24 */ /* 0x000fcc00080e06ff */
[----:B------:R0:W3:Y:S01]  /*1dd0*/  LDG.E.U8 R87, desc[UR8][R86.64] ;  /* 0x0000000856577981 */ /* 0x0000e2000c1e1100 */
[----:B--2---:R-:W-:-:S06]  /*1de0*/  IMAD.WIDE.U32 R84, R0, 0x4, R84 ;  /* 0x0000000400547825 */ /* 0x004fcc00078e0054 */
[----:B------:R-:W1:Y:S01]  /*1df0*/  LDG.E R84, desc[UR8][R84.64] ;  /* 0x0000000854547981 */ /* 0x000e62000c1e1900 */
[----:B------:R-:W-:Y:S01]  /*1e00*/  LOP3.LUT R2, R2, 0xfdffffff, RZ, 0xc0, !PT ;  /* 0xfdffffff02027812 */ /* 0x000fe200078ec0ff */
[----:B------:R-:W-:Y:S01]  /*1e10*/  BSSY.RECONVERGENT B2, `(.L_x_17) ;  /* 0x00001ee000027945 */ /* 0x000fe20003800200 */
[----:B0-----:R-:W-:Y:S02]  /*1e20*/  IMAD.MOV.U32 R86, RZ, RZ, 0x2 ;  /* 0x00000002ff567424 */ /* 0x001fe400078e00ff */
[----:B---3--:R-:W-:-:S05]  /*1e30*/  IMAD R88, R87, 0x20, R122 ;  /* 0x0000002057587824 */ /* 0x008fca00078e027a */
[----:B------:R-:W0:Y:S01]  /*1e40*/  LDS.U8 R90, [R88+0x1] ;  /* 0x00000100585a7984 */ /* 0x000e220000000000 */
[----:B-1----:R-:W-:-:S03]  /*1e50*/  FSETP.GTU.AND P0, PT, R84, R53, PT ;  /* 0x000000355400720b */ /* 0x002fc60003f0c000 */
[----:B------:R-:W1:Y:S01]  /*1e60*/  LDS.U8 R89, [R88] ;  /* 0x0000000058597984 */ /* 0x000e620000000000 */
[C---:B------:R-:W-:Y:S02]  /*1e70*/  FSETP.GTU.AND P1, PT, R84.reuse, R54, PT ;  /* 0x000000365400720b */ /* 0x040fe40003f2c000 */
[C---:B------:R-:W-:Y:S01]  /*1e80*/  FSETP.GTU.AND P2, PT, R84.reuse, R55, PT ;  /* 0x000000375400720b */ /* 0x040fe20003f4c000 */
[----:B------:R-:W2:Y:S01]  /*1e90*/  LDS.U8 R91, [R88+0x2] ;  /* 0x00000200585b7984 */ /* 0x000ea20000000000 */
[----:B------:R-:W-:-:S03]  /*1ea0*/  FSETP.GTU.AND P5, PT, R84, R83, PT ;  /* 0x000000535400720b */ /* 0x000fc60003fac000 */
[----:B------:R-:W3:Y:S04]  /*1eb0*/  LDS.U8 R92, [R88+0x3] ;  /* 0x00000300585c7984 */ /* 0x000ee80000000000 */
[----:B------:R-:W4:Y:S04]  /*1ec0*/  LDS.U8 R93, [R88+0x4] ;  /* 0x00000400585d7984 */ /* 0x000f280000000000 */
[----:B------:R-:W5:Y:S04]  /*1ed0*/  LDS.U8 R94, [R88+0x5] ;  /* 0x00000500585e7984 */ /* 0x000f680000000000 */
[----:B------:R-:W5:Y:S01]  /*1ee0*/  LDS.U8 R87, [R88+0x6] ;  /* 0x0000060058577984 */ /* 0x000f620000000000 */
[----:B0-----:R-:W-:-:S02]  /*1ef0*/  ISETP.NE.AND P3, PT, R90, RZ, P0 ;  /* 0x000000ff5a00720c */ /* 0x001fc40000765270 */
[----:B------:R-:W-:Y:S01]  /*1f00*/  FSETP.GTU.AND P0, PT, R84, R52, PT ;  /* 0x000000345400720b */ /* 0x000fe20003f0c000 */
[----:B------:R-:W-:Y:S03]  /*1f10*/  LDS.U8 R90, [R88+0x8] ;  /* 0x00000800585a7984 */ /* 0x000fe60000000000 */
[----:B-1----:R-:W-:Y:S02]  /*1f20*/  ISETP.EQ.OR P0, PT, R89, RZ, !P0 ;  /* 0x000000ff5900720c */ /* 0x002fe40004702670 */
[----:B------:R-:W0:Y:S01]  /*1f30*/  LDS.U8 R89, [R88+0x7] ;  /* 0x0000070058597984 */ /* 0x000e220000000000 */
[----:B--2---:R-:W-:Y:S02]  /*1f40*/  ISETP.EQ.OR P4, PT, R91, RZ, !P1 ;  /* 0x000000ff5b00720c */ /* 0x004fe40004f82670 */
[----:B------:R-:W-:Y:S01]  /*1f50*/  SEL R85, RZ, 0x1, !P0 ;  /* 0x00000001ff557807 */ /* 0x000fe20004000000 */
[----:B------:R-:W1:Y:S01]  /*1f60*/  LDS.U8 R91, [R88+0x9] ;  /* 0x00000900585b7984 */ /* 0x000e620000000000 */
[----:B------:R-:W-:-:S02]  /*1f70*/  @P3 LOP3.LUT R2, R2, 0x2000000, RZ, 0xfc, !PT ;  /* 0x0200000002023812 */ /* 0x000fc400078efcff */
[----:B------:R-:W-:Y:S02]  /*1f80*/  @!P3 SEL R85, R86, 0x1, P0 ;  /* 0x000000015655b807 */ /* 0x000fe40000000000 */
[----:B---3--:R-:W-:Y:S02]  /*1f90*/  ISETP.EQ.OR P3, PT, R92, RZ, !P2 ;  /* 0x000000ff5c00720c */ /* 0x008fe40005762670 */
[----:B------:R-:W-:Y:S02]  /*1fa0*/  LOP3.LUT R2, R2, 0xfeffffff, RZ, 0xc0, !PT ;  /* 0xfeffffff02027812 */ /* 0x000fe400078ec0ff */
[----:B------:R-:W-:Y:S02]  /*1fb0*/  FSETP.GTU.AND P1, PT, R84, R56, PT ;  /* 0x000000385400720b */ /* 0x000fe40003f2c000 */
[----:B------:R-:W-:Y:S02]  /*1fc0*/  @P4 LOP3.LUT R2, R2, 0x1000000, RZ, 0xfc, !PT ;  /* 0x0100000002024812 */ /* 0x000fe400078efcff */
[----:B------:R-:W-:-:S02]  /*1fd0*/  SEL R86, RZ, 0x1, !P4 ;  /* 0x00000001ff567807 */ /* 0x000fc40006000000 */
[----:B----4-:R-:W-:Y:S02]  /*1fe0*/  ISETP.EQ.OR P2, PT, R93, RZ, !P1 ;  /* 0x000000ff5d00720c */ /* 0x010fe40004f42670 */
[----:B------:R-:W-:Y:S01]  /*1ff0*/  LOP3.LUT R2, R2, 0xff7fffff, RZ, 0xc0, !PT ;  /* 0xff7fffff02027812 */ /* 0x000fe200078ec0ff */
[----:B------:R-:W-:Y:S01]  /*2000*/  IMAD.IADD R85, R85, 0x1, R86 ;  /* 0x0000000155557824 */ /* 0x000fe200078e0256 */
[----:B------:R-:W-:Y:S02]  /*2010*/  FSETP.GTU.AND P1, PT, R84, R57, PT ;  /* 0x000000395400720b */ /* 0x000fe40003f2c000 */
[----:B------:R-:W-:Y:S01]  /*2020*/  @P3 LOP3.LUT R2, R2, 0x800000, RZ, 0xfc, !PT ;  /* 0x0080000002023812 */ /* 0x000fe200078efcff */
[----:B------:R-:W-:Y:S01]  /*2030*/  VIADD R86, R85, 0x1 ;  /* 0x0000000155567836 */ /* 0x000fe20000000000 */
[----:B------:R-:W-:Y:S01]  /*2040*/  FSETP.GTU.AND P4, PT, R84, R82, PT ;  /* 0x000000525400720b */ /* 0x000fe20003f8c000 */
[----:B------:R-:W-:Y:S01]  /*2050*/  @!P3 IMAD.MOV R86, RZ, RZ, R85 ;  /* 0x000000ffff56b224 */ /* 0x000fe200078e0255 */
[----:B-----5:R-:W-:-:S02]  /*2060*/  ISETP.EQ.OR P3, PT, R94, RZ, !P1 ;  /* 0x000000ff5e00720c */ /* 0x020fc40004f62670 */
[----:B------:R-:W-:Y:S01]  /*2070*/  LOP3.LUT R2, R2, 0xffbfffff, RZ, 0xc0, !PT ;  /* 0xffbfffff02027812 */ /* 0x000fe200078ec0ff */
[----:B------:R-:W-:Y:S01]  /*2080*/  VIADD R85, R86, 0x1 ;  /* 0x0000000156557836 */ /* 0x000fe20000000000 */
[----:B------:R-:W-:Y:S01]  /*2090*/  FSETP.GTU.AND P1, PT, R84, R58, PT ;  /* 0x0000003a5400720b */ /* 0x000fe20003f2c000 */
[----:B------:R-:W-:Y:S01]  /*20a0*/  @!P2 IMAD.MOV R85, RZ, RZ, R86 ;  /* 0x000000ffff55a224 */ /* 0x000fe200078e0256 */
[----:B------:R-:W-:Y:S02]  /*20b0*/  @P2 LOP3.LUT R2, R2, 0x400000, RZ, 0xfc, !PT ;  /* 0x0040000002022812 */ /* 0x000fe400078efcff */
[----:B------:R-:W-:Y:S01]  /*20c0*/  ISETP.EQ.OR P2, PT, R87, RZ, !P1 ;  /* 0x000000ff5700720c */ /* 0x000fe20004f42670 */
[----:B------:R-:W-:Y:S01]  /*20d0*/  VIADD R86, R85, 0x1 ;  /* 0x0000000155567836 */ /* 0x000fe20000000000 */
[----:B------:R-:W-:Y:S01]  /*20e0*/  LOP3.LUT R2, R2, 0xffdfffff, RZ, 0xc0, !PT ;  /* 0xffdfffff02027812 */ /* 0x000fe200078ec0ff */
[----:B------:R-:W2:Y:S01]  /*20f0*/  LDS.U8 R87, [R88+0xa] ;  /* 0x00000a0058577984 */ /* 0x000ea20000000000 */
[----:B------:R-:W-:Y:S01]  /*2100*/  FSETP.GTU.AND P1, PT, R84, R59, PT ;  /* 0x0000003b5400720b */ /* 0x000fe20003f2c000 */
[----:B------:R-:W-:Y:S01]  /*2110*/  @!P3 IMAD.MOV R86, RZ, RZ, R85 ;  /* 0x000000ffff56b224 */ /* 0x000fe200078e0255 */
[----:B------:R-:W-:-:S02]  /*2120*/  @P3 LOP3.LUT R2, R2, 0x200000, RZ, 0xfc, !PT ;  /* 0x0020000002023812 */ /* 0x000fc400078efcff */
[----:B0-----:R-:W-:Y:S01]  /*2130*/  ISETP.EQ.OR P3, PT, R89, RZ, !P1 ;  /* 0x000000ff5900720c */ /* 0x001fe20004f62670 */
[----:B------:R-:W-:Y:S01]  /*2140*/  VIADD R85, R86, 0x1 ;  /* 0x0000000156557836 */ /* 0x000fe20000000000 */
[----:B------:R-:W0:Y:S01]  /*2150*/  LDS.U8 R89, [R88+0xb] ;  /* 0x00000b0058597984 */ /* 0x000e220000000000 */
[----:B------:R-:W-:Y:S02]  /*2160*/  LOP3.LUT R2, R2, 0xffefffff, RZ, 0xc0, !PT ;  /* 0xffefffff02027812 */ /* 0x000fe400078ec0ff */
[----:B------:R-:W-:Y:S01]  /*2170*/  FSETP.GTU.AND P1, PT, R84, R60, PT ;  /* 0x0000003c5400720b */ /* 0x000fe20003f2c000 */
[----:B------:R-:W-:Y:S01]  /*2180*/  @!P2 IMAD.MOV R85, RZ, RZ, R86 ;  /* 0x000000ffff55a224 */ /* 0x000fe200078e0256 */
[----:B------:R-:W-:Y:S02]  /*2190*/  @P2 LOP3.LUT R2, R2, 0x100000, RZ, 0xfc, !PT ;  /* 0x0010000002022812 */ /* 0x000fe400078efcff */
[----:B------:R-:W-:Y:S01]  /*21a0*/  ISETP.EQ.OR P2, PT, R90, RZ, !P1 ;  /* 0x000000ff5a00720c */ /* 0x000fe20004f42670 */
[----:B------:R-:W-:Y:S01]  /*21b0*/  VIADD R86, R85, 0x1 ;  /* 0x0000000155567836 */ /* 0x000fe20000000000 */
[----:B------:R-:W-:Y:S01]  /*21c0*/  LOP3.LUT R2, R2, 0xfff7ffff, RZ, 0xc0, !PT ;  /* 0xfff7ffff02027812 */ /* 0x000fe200078ec0ff */
[----:B------:R-:W3:Y:S01]  /*21d0*/  LDS.U8 R90, [R88+0xc] ;  /* 0x00000c00585a7984 */ /* 0x000ee20000000000 */
[----:B------:R-:W-:Y:S01]  /*21e0*/  FSETP.GTU.AND P1, PT, R84, R61, PT ;  /* 0x0000003d5400720b */ /* 0x000fe20003f2c000 */
[----:B------:R-:W-:Y:S01]  /*21f0*/  @!P3 IMAD.MOV R86, RZ, RZ, R85 ;  /* 0x000000ffff56b224 */ /* 0x000fe200078e0255 */
[----:B------:R-:W-:-:S02]  /*2200*/  @P3 LOP3.LUT R2, R2, 0x80000, RZ, 0xfc, !PT ;  /* 0x0008000002023812 */ /* 0x000fc400078efcff */
[----:B-1----:R-:W-:Y:S01]  /*2210*/  ISETP.EQ.OR P3, PT, R91, RZ, !P1 ;  /* 0x000000ff5b00720c */ /* 0x002fe20004f62670 */
[----:B------:R-:W-:Y:S01]  /*2220*/  VIADD R85, R86, 0x1 ;  /* 0x0000000156557836 */ /* 0x000fe20000000000 */
[----:B------:R-:W-:Y:S01]  /*2230*/  LOP3.LUT R2, R2, 0xfffbffff, RZ, 0xc0, !PT ;  /* 0xfffbffff02027812 */ /* 0x000fe200078ec0ff */
[----:B------:R-:W1:Y:S01]  /*2240*/  LDS.U8 R91, [R88+0xd] ;  /* 0x00000d00585b7984 */ /* 0x000e620000000000 */
[----:B------:R-:W-:Y:S01]  /*2250*/  FSETP.GTU.AND P1, PT, R84, R62, PT ;  /* 0x0000003e5400720b */ /* 0x000fe20003f2c000 */
[----:B------:R-:W-:Y:S01]  /*2260*/  @!P2 IMAD.MOV R85, RZ, RZ, R86 ;  /* 0x000000ffff55a224 */ /* 0x000fe200078e0256 */
[----:B------:R-:W-:-:S03]  /*2270*/  @P2 LOP3.LUT R2, R2, 0x40000, RZ, 0xfc, !PT ;  /* 0x0004000002022812 */ /* 0x000fc600078efcff */
[----:B------:R-:W-:Y:S01]  /*2280*/  VIADD R86, R85, 0x1 ;  /* 0x0000000155567836 */ /* 0x000fe20000000000 */
[----:B------:R-:W-:-:S03]  /*2290*/  LOP3.LUT R2, R2, 0xfffdffff, RZ, 0xc0, !PT ;  /* 0xfffdffff02027812 */ /* 0x000fc600078ec0ff */
[----:B------:R-:W-:Y:S01]  /*22a0*/  @!P3 IMAD.MOV R86, RZ, RZ, R85 ;  /* 0x000000ffff56b224 */ /* 0x000fe200078e0255 */
[----:B------:R-:W-:-:S03]  /*22b0*/  @P3 LOP3.LUT R2, R2, 0x20000, RZ, 0xfc, !PT ;  /* 0x0002000002023812 */ /* 0x000fc600078efcff */
[----:B------:R-:W-:Y:S01]  /*22c0*/  VIADD R85, R86, 0x1 ;  /* 0x0000000156557836 */ /* 0x000fe20000000000 */
[----:B--2---:R-:W-:Y:S02]  /*22d0*/  ISETP.EQ.OR P2, PT, R87, RZ, !P1 ;  /* 0x000000ff5700720c */ /* 0x004fe40004f42670 */
[----:B------:R-:W2:Y:S01]  /*22e0*/  LDS.U8 R87, [R88+0xe] ;  /* 0x00000e0058577984 */ /* 0x000ea20000000000 */
[----:B------:R-:W-:Y:S02]  /*22f0*/  FSETP.GTU.AND P1, PT, R84, R63, PT ;  /* 0x0000003f5400720b */ /* 0x000fe40003f2c000 */
[----:B------:R-:W-:Y:S02]  /*2300*/  LOP3.LUT R2, R2, 0xfffeffff, RZ, 0xc0, !PT ;  /* 0xfffeffff02027812 */ /* 0x000fe400078ec0ff */
[----:B0-----:R-:W-:Y:S02]  /*2310*/  ISETP.EQ.OR P3, PT, R89, RZ, !P1 ;  /* 0x000000ff5900720c */ /* 0x001fe40004f62670 */
[----:B------:R-:W0:Y:S01]  /*2320*/  LDS.U8 R89, [R88+0xf] ;  /* 0x00000f0058597984 */ /* 0x000e220000000000 */
[----:B------:R-:W-:-:S03]  /*2330*/  FSETP.GTU.AND P1, PT, R84, R64, PT ;  /* 0x000000405400720b */ /* 0x000fc60003f2c000 */
[----:B------:R-:W-:Y:S01]  /*2340*/  @P2 LOP3.LUT R2, R2, 0x10000, RZ, 0xfc, !PT ;  /* 0x0001000002022812 */ /* 0x000fe200078efcff */
[----:B------:R-:W-:Y:S01]  /*2350*/  @!P2 IMAD.MOV R85, RZ, RZ, R86 ;  /* 0x000000ffff55a224 */ /* 0x000fe200078e0256 */
[----:B---3--:R-:W-:-:S03]  /*2360*/  ISETP.EQ.OR P2, PT, R90, RZ, !P1 ;  /* 0x000000ff5a00720c */ /* 0x008fc60004f42670 */
[----:B------:R-:W-:Y:S01]  /*2370*/  VIADD R86, R85, 0x1 ;  /* 0x0000000155567836 */ /* 0x000fe20000000000 */
[----:B------:R-:W-:Y:S01]  /*2380*/  LOP3.LUT R2, R2, 0xffff7fff, RZ, 0xc0, !PT ;  /* 0xffff7fff02027812 */ /* 0x000fe200078ec0ff */
[----:B------:R-:W3:Y:S01]  /*2390*/  LDS.U8 R90, [R88+0x10] ;  /* 0x00001000585a7984 */ /* 0x000ee20000000000 */
[----:B------:R-:W-:Y:S01]  /*23a0*/  FSETP.GTU.AND P1, PT, R84, R65, PT ;  /* 0x000000415400720b */ /* 0x000fe20003f2c000 */
[----:B------:R-:W-:Y:S01]  /*23b0*/  @!P3 IMAD.MOV R86, RZ, RZ, R85 ;  /* 0x000000ffff56b224 */ /* 0x000fe200078e0255 */
[----:B------:R-:W-:Y:S02]  /*23c0*/  @P3 LOP3.LUT R2, R2, 0x8000, RZ, 0xfc, !PT ;  /* 0x0000800002023812 */ /* 0x000fe400078efcff */
        /* <DEDUP_REMOVED lines=10> */
[----:B------:R-:W-:Y:S02]  /*2470*/  @P3 LOP3.LUT R2, R2, 0x2000, RZ, 0xfc, !PT ;  /* 0x0000200002023812 */ /* 0x000fe400078efcff */
[----:B--2---:R-:W-:Y:S01]  /*2480*/  ISETP.EQ.OR P2, PT, R87, RZ, !P1 ;  /* 0x000000ff5700720c */ /* 0x004fe20004f42670 */
[----:B------:R-:W-:Y:S01]  /*2490*/  VIADD R85, R86, 0x1 ;  /* 0x0000000156557836 */ /* 0x000fe20000000000 */
[----:B------:R-:W2:Y:S01]  /*24a0*/  LDS.U8 R87, [R88+0x12] ;  /* 0x0000120058577984 */ /* 0x000ea20000000000 */
[----:B------:R-:W-:Y:S02]  /*24b0*/  FSETP.GTU.AND P1, PT, R84, R67, PT ;  /* 0x000000435400720b */ /* 0x000fe40003f2c000 */
[----:B------:R-:W-:Y:S02]  /*24c0*/  LOP3.LUT R2, R2, 0xffffefff, RZ, 0xc0, !PT ;  /* 0xffffefff02027812 */ /* 0x000fe400078ec0ff */
[----:B0-----:R-:W-:-:S02]  /*24d0*/  ISETP.EQ.OR P3, PT, R89, RZ, !P1 ;  /* 0x000000ff5900720c */ /* 0x001fc40004f62670 */
[----:B------:R-:W0:Y:S01]  /*24e0*/  LDS.U8 R89, [R88+0x13] ;  /* 0x0000130058597984 */ /* 0x000e220000000000 */
[----:B------:R-:W-:-:S03]  /*24f0*/  FSETP.GTU.AND P1, PT, R84, R68, PT ;  /* 0x000000445400720b */ /* 0x000fc60003f2c000 */
[----:B------:R-:W-:Y:S01]  /*2500*/  @P2 LOP3.LUT R2, R2, 0x1000, RZ, 0xfc, !PT ;  /* 0x0000100002022812 */ /* 0x000fe200078efcff */
[----:B------:R-:W-:-:S03]  /*2510*/  @!P2 IMAD.MOV R85, RZ, RZ, R86 ;  /* 0x000000ffff55a224 */ /* 0x000fc600078e0256 */
[----:B------:R-:W-:Y:S01]  /*2520*/  LOP3.LUT R2, R2, 0xfffff7ff, RZ, 0xc0, !PT ;  /* 0xfffff7ff02027812 */ /* 0x000fe200078ec0ff */
[----:B------:R-:W-:Y:S01]  /*2530*/  VIADD R86, R85, 0x1 ;  /* 0x0000000155567836 */ /* 0x000fe20000000000 */
[----:B---3--:R-:W-:Y:S01]  /*2540*/  ISETP.EQ.OR P2, PT, R90, RZ, !P1 ;  /* 0x000000ff5a00720c */ /* 0x008fe20004f42670 */
[----:B------:R-:W-:Y:S01]  /*2550*/  @!P3 IMAD.MOV R86, RZ, RZ, R85 ;  /* 0x000000ffff56b224 */ /* 0x000fe200078e0255 */
[----:B------:R-:W3:Y:S01]  /*2560*/  LDS.U8 R90, [R88+0x14] ;  /* 0x00001400585a7984 */ /* 0x000ee20000000000 */
[----:B------:R-:W-:Y:S02]  /*2570*/  FSETP.GTU.AND P1, PT, R84, R69, PT ;  /* 0x000000455400720b */ /* 0x000fe40003f2c000 */
[----:B------:R-:W-:Y:S01]  /*2580*/  @P3 LOP3.LUT R2, R2, 0x800, RZ, 0xfc, !PT ;  /* 0x0000080002023812 */ /* 0x000fe200078efcff */
[----:B------:R-:W-:Y:S01]  /*2590*/  VIADD R85, R86, 0x1 ;  /* 0x0000000156557836 */ /* 0x000fe20000000000 */
[----:B-1----:R-:W-:Y:S02]  /*25a0*/  ISETP.EQ.OR P3, PT, R91, RZ, !P1 ;  /* 0x000000ff5b00720c */ /* 0x002fe40004f62670 */
[----:B------:R-:W-:Y:S01]  /*25b0*/  LOP3.LUT R2, R2, 0xfffffbff, RZ, 0xc0, !PT ;  /* 0xfffffbff02027812 */ /* 0x000fe200078ec0ff */
[----:B------:R-:W1:Y:S01]  /*25c0*/  LDS.U8 R91, [R88+0x15] ;  /* 0x00001500585b7984 */ /* 0x000e620000000000 */
[----:B------:R-:W-:-:S02]  /*25d0*/  FSETP.GTU.AND P1, PT, R84, R70, PT ;  /* 0x000000465400720b */ /* 0x000fc40003f2c000 */
[----:B------:R-:W-:Y:S01]  /*25e0*/  @P2 LOP3.LUT R2, R2, 0x400, RZ, 0xfc, !PT ;  /* 0x0000040002022812 */ /* 0x000fe200078efcff */
[----:B------:R-:W-:-:S03]  /*25f0*/  @!P2 IMAD.MOV R85, RZ, RZ, R86 ;  /* 0x000000ffff55a224 */ /* 0x000fc600078e0256 */
[----:B------:R-:W-:Y:S01]  /*2600*/  LOP3.LUT R2, R2, 0xfffffdff, RZ, 0xc0, !PT ;  /* 0xfffffdff02027812 */ /* 0x000fe200078ec0ff */
[----:B------:R-:W-:Y:S02]  /*2610*/  VIADD R86, R85, 0x1 ;  /* 0x0000000155567836 */ /* 0x000fe40000000000 */
[----:B------:R-:W-:Y:S01]  /*2620*/  @!P3 IMAD.MOV R86, RZ, RZ, R85 ;  /* 0x000000ffff56b224 */ /* 0x000fe200078e0255 */
[----:B------:R-:W-:Y:S02]  /*2630*/  @P3 LOP3.LUT R2, R2, 0x200, RZ, 0xfc, !PT ;  /* 0x0000020002023812 */ /* 0x000fe400078efcff */
[----:B--2---:R-:W-:Y:S01]  /*2640*/  ISETP.EQ.OR P2, PT, R87, RZ, !P1 ;  /* 0x000000ff5700720c */ /* 0x004fe20004f42670 */
[----:B------:R-:W-:Y:S01]  /*2650*/  VIADD R85, R86, 0x1 ;  /* 0x0000000156557836 */ /* 0x000fe20000000000 */
[----:B------:R-:W2:Y:S01]  /*2660*/  LDS.U8 R87, [R88+0x16] ;  /* 0x0000160058577984 */ /* 0x000ea20000000000 */
[----:B------:R-:W-:Y:S02]  /*2670*/  FSETP.GTU.AND P1, PT, R84, R71, PT ;  /* 0x000000475400720b */ /* 0x000fe40003f2c000 */
[----:B------:R-:W-:-:S02]  /*2680*/  LOP3.LUT R2, R2, 0xfffffeff, RZ, 0xc0, !PT ;  /* 0xfffffeff02027812 */ /* 0x000fc400078ec0ff */
[----:B0-----:R-:W-:Y:S02]  /*2690*/  ISETP.EQ.OR P3, PT, R89, RZ, !P1 ;  /* 0x000000ff5900720c */ /* 0x001fe40004f62670 */
        /* <DEDUP_REMOVED lines=16> */
[----:B------:R-:W-:Y:S01]  /*27a0*/  @!P2 IMAD.MOV R85, RZ, RZ, R86 ;  /* 0x000000ffff55a224 */ /* 0x000fe200078e0256 */
[----:B------:R-:W-:-:S03]  /*27b0*/  @P2 LOP3.LUT R2, R2, 0x40, RZ, 0xfc, !PT ;  /* 0x0000004002022812 */ /* 0x000fc600078efcff */
[----:B------:R-:W-:Y:S01]  /*27c0*/  VIADD R86, R85, 0x1 ;  /* 0x0000000155567836 */ /* 0x000fe20000000000 */
[----:B------:R-:W-:Y:S02]  /*27d0*/  LOP3.LUT R2, R2, 0xffffffdf, RZ, 0xc0, !PT ;  /* 0xffffffdf02027812 */ /* 0x000fe400078ec0ff */
[----:B------:R-:W-:Y:S02]  /*27e0*/  @!P3 IMAD.MOV R86, RZ, RZ, R85 ;  /* 0x000000ffff56b224 */ /* 0x000fe400078e0255 */
[----:B------:R-:W-:Y:S02]  /*27f0*/  @P3 LOP3.LUT R2, R2, 0x20, RZ, 0xfc, !PT ;  /* 0x0000002002023812 */ /* 0x000fe400078efcff */
[----:B--2---:R-:W-:Y:S01]  /*2800*/  ISETP.EQ.OR P2, PT, R87, RZ, !P1 ;  /* 0x000000ff5700720c */ /* 0x004fe20004f42670 */
[----:B------:R-:W-:Y:S01]  /*2810*/  VIADD R85, R86, 0x1 ;  /* 0x0000000156557836 */ /* 0x000fe20000000000 */
[----:B------:R-:W2:Y:S01]  /*2820*/  LDS.U8 R87, [R88+0x1a] ;  /* 0x00001a0058577984 */ /* 0x000ea20000000000 */
[----:B------:R-:W-:-:S02]  /*2830*/  FSETP.GTU.AND P1, PT, R84, R75, PT ;  /* 0x0000004b5400720b */ /* 0x000fc40003f2c000 */
[----:B------:R-:W-:Y:S02]  /*2840*/  LOP3.LUT R2, R2, 0xffffffef, RZ, 0xc0, !PT ;  /* 0xffffffef02027812 */ /* 0x000fe400078ec0ff */
        /* <DEDUP_REMOVED lines=9> */
[----:B------:R-:W-:Y:S01]  /*28e0*/  @P3 LOP3.LUT R2, R2, 0x8, RZ, 0xfc, !PT ;  /* 0x0000000802023812 */ /* 0x000fe200078efcff */
[----:B------:R-:W3:Y:S01]  /*28f0*/  LDS.U8 R90, [R88+0x1c] ;  /* 0x00001c00585a7984 */ /* 0x000ee20000000000 */
[----:B------:R-:W-:Y:S01]  /*2900*/  FSETP.GTU.AND P1, PT, R84, R77, PT ;  /* 0x0000004d5400720b */ /* 0x000fe20003f2c000 */
[----:B------:R-:W-:Y:S01]  /*2910*/  VIADD R85, R86, 0x1 ;  /* 0x0000000156557836 */ /* 0x000fe20000000000 */
[----:B------:R-:W-:Y:S02]  /*2920*/  LOP3.LUT R2, R2, 0xfffffffb, RZ, 0xc0, !PT ;  /* 0xfffffffb02027812 */ /* 0x000fe400078ec0ff */
[----:B-1----:R-:W-:-:S02]  /*2930*/  ISETP.EQ.OR P3, PT, R91, RZ, !P1 ;  /* 0x000000ff5b00720c */ /* 0x002fc40004f62670 */
[----:B------:R-:W1:Y:S01]  /*2940*/  LDS.U8 R91, [R88+0x1d] ;  /* 0x00001d00585b7984 */ /* 0x000e620000000000 */
[----:B------:R-:W-:Y:S02]  /*2950*/  FSETP.GTU.AND P1, PT, R84, R78, PT ;  /* 0x0000004e5400720b */ /* 0x000fe40003f2c000 */
[----:B------:R-:W-:Y:S01]  /*2960*/  @P2 LOP3.LUT R2, R2, 0x4, RZ, 0xfc, !PT ;  /* 0x0000000402022812 */ /* 0x000fe200078efcff */
[----:B------:R-:W-:-:S03]  /*2970*/  @!P2 IMAD.MOV R85, RZ, RZ, R86 ;  /* 0x000000ffff55a224 */ /* 0x000fc600078e0256 */
[----:B------:R-:W-:Y:S01]  /*2980*/  LOP3.LUT R2, R2, 0xfffffffd, RZ, 0xc0, !PT ;  /* 0xfffffffd02027812 */ /* 0x000fe200078ec0ff */
[----:B------:R-:W-:-:S03]  /*2990*/  VIADD R86, R85, 0x1 ;  /* 0x0000000155567836 */ /* 0x000fc60000000000 */
[----:B------:R-:W-:Y:S01]  /*29a0*/  @P3 LOP3.LUT R2, R2, 0x2, RZ, 0xfc, !PT ;  /* 0x0000000202023812 */ /* 0x000fe200078efcff */
[----:B------:R-:W-:Y:S01]  /*29b0*/  @!P3 IMAD.MOV R86, RZ, RZ, R85 ;  /* 0x000000ffff56b224 */ /* 0x000fe200078e0255 */
[----:B--2---:R-:W-:Y:S02]  /*29c0*/  ISETP.EQ.OR P2, PT, R87, RZ, !P1 ;  /* 0x000000ff5700720c */ /* 0x004fe40004f42670 */
[----:B------:R-:W2:Y:S01]  /*29d0*/  LDS.U8 R87, [R88+0x1e] ;  /* 0x00001e0058577984 */ /* 0x000ea20000000000 */
[----:B------:R-:W-:Y:S01]  /*29e0*/  FSETP.GTU.AND P1, PT, R84, R79, PT ;  /* 0x0000004f5400720b */ /* 0x000fe20003f2c000 */
[----:B------:R-:W-:Y:S01]  /*29f0*/  VIADD R85, R86, 0x1 ;  /* 0x0000000156557836 */ /* 0x000fe20000000000 */
[----:B------:R-:W-:Y:S02]  /*2a00*/  LOP3.LUT R2, R2, 0xfffffffe, RZ, 0xc0, !PT ;  /* 0xfffffffe02027812 */ /* 0x000fe400078ec0ff */
[----:B0-----:R-:W-:Y:S02]  /*2a10*/  ISETP.EQ.OR P1, PT, R89, RZ, !P1 ;  /* 0x000000ff5900720c */ /* 0x001fe40004f22670 */
[----:B------:R-:W0:Y:S01]  /*2a20*/  LDS.U8 R89, [R88+0x1f] ;  /* 0x00001f0058597984 */ /* 0x000e220000000000 */
[----:B------:R-:W-:-:S03]  /*2a30*/  FSETP.GTU.AND P3, PT, R84, R81, PT ;  /* 0x000000515400720b */ /* 0x000fc60003f6c000 */
[----:B------:R-:W-:Y:S01]  /*2a40*/  @P2 LOP3.LUT R2, R2, 0x1, RZ, 0xfc, !PT ;  /* 0x0000000102022812 */ /* 0x000fe200078efcff */
[----:B------:R-:W-:Y:S01]  /*2a50*/  @!P2 IMAD.MOV R85, RZ, RZ, R86 ;  /* 0x000000ffff55a224 */ /* 0x000fe200078e0256 */
[----:B------:R-:W-:-:S03]  /*2a60*/  FSETP.GTU.AND P2, PT, R84, R80, PT ;  /* 0x000000505400720b */ /* 0x000fc60003f4c000 */
[----:B------:R-:W-:Y:S01]  /*2a70*/  VIADD R86, R85, 0x1 ;  /* 0x0000000155567836 */ /* 0x000fe20000000000 */
[----:B---3--:R-:W-:Y:S01]  /*2a80*/  ISETP.EQ.OR P2, PT, R90, RZ, !P2 ;  /* 0x000000ff5a00720c */ /* 0x008fe20005742670 */
[----:B------:R-:W-:-:S04]  /*2a90*/  @!P1 IMAD.MOV R86, RZ, RZ, R85 ;  /* 0x000000ffff569224 */ /* 0x000fc800078e0255 */
[----:B------:R-:W-:Y:S01]  /*2aa0*/  VIADD R85, R86, 0x1 ;  /* 0x0000000156557836 */ /* 0x000fe20000000000 */
[----:B-1----:R-:W-:-:S07]  /*2ab0*/  ISETP.EQ.OR P3, PT, R91, RZ, !P3 ;  /* 0x000000ff5b00720c */ /* 0x002fce0005f62670 */
[----:B------:R-:W-:-:S04]  /*2ac0*/  @!P2 IMAD.MOV R85, RZ, RZ, R86 ;  /* 0x000000ffff55a224 */ /* 0x000fc800078e0256 */
[----:B------:R-:W-:Y:S02]  /*2ad0*/  VIADD R86, R85, 0x1 ;  /* 0x0000000155567836 */ /* 0x000fe40000000000 */
[----:B------:R-:W-:Y:S01]  /*2ae0*/  @!P3 IMAD.MOV R86, RZ, RZ, R85 ;  /* 0x000000ffff56b224 */ /* 0x000fe200078e0255 */
[----:B--2---:R-:W-:-:S03]  /*2af0*/  ISETP.EQ.OR P4, PT, R87, RZ, !P4 ;  /* 0x000000ff5700720c */ /* 0x004fc60006782670 */
[----:B------:R-:W-:Y:S01]  /*2b00*/  VIADD R84, R86, 0x1 ;  /* 0x0000000156547836 */ /* 0x000fe20000000000 */
[----:B0-----:R-:W-:-:S09]  /*2b10*/  ISETP.EQ.OR P5, PT, R89, RZ, !P5 ;  /* 0x000000ff5900720c */ /* 0x001fd20006fa2670 */
[----:B------:R-:W-:-:S04]  /*2b20*/  @!P4 IMAD.MOV R84, RZ, RZ, R86 ;  /* 0x000000ffff54c224 */ /* 0x000fc800078e0256 */
[----:B------:R-:W-:Y:S02]  /*2b30*/  VIADD R85, R84, 0x1 ;  /* 0x0000000154557836 */ /* 0x000fe40000000000 */
[----:B------:R-:W-:-:S05]  /*2b40*/  @!P5 IMAD.MOV R85, RZ, RZ, R84 ;  /* 0x000000ffff55d224 */ /* 0x000fca00078e0254 */
[----:B------:R-:W-:-:S13]  /*2b50*/  ISETP.GT.U32.AND P6, PT, R85, 0x1f, PT ;  /* 0x0000001f5500780c */ /* 0x000fda0003fc4070 */
[----:B------:R-:W-:Y:S05]  /*2b60*/  @P6 BRA `(.L_x_18) ;  /* 0x0000001000606947 */ /* 0x000fea0003800000 */
[----:B------:R-:W-:Y:S01]  /*2b70*/  P2R R103, PR, RZ, 0x1 ;  /* 0x00000001ff677803 */ /* 0x000fe20000000000 */
[----:B------:R-:W0:Y:S01]  /*2b80*/  S2UR UR5, SR_CgaCtaId ;  /* 0x00000000000579c3 */ /* 0x000e220000008800 */
[----:B------:R-:W-:Y:S01]  /*2b90*/  LOP3.LUT P0, RZ, R2, 0x80000, RZ, 0xc0, !PT ;  /* 0x0008000002ff7812 */ /* 0x000fe2000780c0ff */
[----:B------:R-:W-:Y:S01]  /*2ba0*/  UMOV UR4, 0x400 ;  /* 0x0000040000047882 */ /* 0x000fe20000000000 */
[----:B------:R-:W-:Y:S01]  /*2bb0*/  FSEL R146, RZ, 3.40200000055538034030e+38, !P5 ;  /* 0x7f7ff023ff927808 */ /* 0x000fe20006800000 */
[----:B------:R-:W-:Y:S01]  /*2bc0*/  IMAD R138, R0, UR11, RZ ;  /* 0x0000000b008a7c24 */ /* 0x000fe2000f8e02ff */
[----:B------:R-:W-:Y:S01]  /*2bd0*/  P2R R102, PR, RZ, 0x1 ;  /* 0x00000001ff667803 */ /* 0x000fe20000000000 */
[----:B------:R-:W-:Y:S01]  /*2be0*/  UIADD3 UR19, UPT, UPT, -UR11, URZ, URZ ;  /* 0x000000ff0b137290 */ /* 0x000fe2000fffe1ff */
[----:B------:R-:W-:Y:S02]  /*2bf0*/  LOP3.LUT P0, RZ, R2, 0x40000, RZ, 0xc0, !PT ;  /* 0x0004000002ff7812 */ /* 0x000fe4000780c0ff */
[----:B------:R-:W-:-:S02]  /*2c00*/  FSEL R144, RZ, 3.40200000055538034030e+38, !P4 ;  /* 0x7f7ff023ff907808 */ /* 0x000fc40006000000 */
[----:B------:R-:W-:Y:S02]  /*2c10*/  P2R R101, PR, RZ, 0x1 ;  /* 0x00000001ff657803 */ /* 0x000fe40000000000 */
[C---:B------:R-:W-:Y:S02]  /*2c20*/  LOP3.LUT P0, RZ, R2.reuse, 0x20000, RZ, 0xc0, !PT ;  /* 0x0002000002ff7812 */ /* 0x040fe4000780c0ff */
[----:B------:R-:W-:Y:S02]  /*2c30*/  FSEL R142, RZ, 3.40200000055538034030e+38, !P3 ;  /* 0x7f7ff023ff8e7808 */ /* 0x000fe40005800000 */
[----:B------:R-:W-:Y:S02]  /*2c40*/  P2R R100, PR, RZ, 0x1 ;  /* 0x00000001ff647803 */ /* 0x000fe40000000000 */
[----:B------:R-:W-:Y:S02]  /*2c50*/  LOP3.LUT P0, RZ, R2, 0x10000, RZ, 0xc0, !PT ;  /* 0x0001000002ff7812 */ /* 0x000fe4000780c0ff */
[----:B------:R-:W-:-:S02]  /*2c60*/  FSEL R123, RZ, 3.40200000055538034030e+38, !P2 ;  /* 0x7f7ff023ff7b7808 */ /* 0x000fc40005000000 */
[----:B------:R-:W-:Y:S01]  /*2c70*/  P2R R99, PR, RZ, 0x1 ;  /* 0x00000001ff637803 */ /* 0x000fe20000000000 */
[----:B0-----:R-:W-:Y:S01]  /*2c80*/  ULEA UR4, UR5, UR4, 0x18 ;  /* 0x0000000405047291 */ /* 0x001fe2000f8ec0ff */
[C---:B------:R-:W-:Y:S02]  /*2c90*/  LOP3.LUT P0, RZ, R2.reuse, 0x8000, RZ, 0xc0, !PT ;  /* 0x0000800002ff7812 */ /* 0x040fe4000780c0ff */
[----:B------:R-:W-:Y:S01]  /*2ca0*/  FSEL R125, RZ, 3.40200000055538034030e+38, !P1 ;  /* 0x7f7ff023ff7d7808 */ /* 0x000fe20004800000 */
[----:B------:R-:W-:Y:S01]  /*2cb0*/  UIADD3 UR4, UPT, UPT, UR4, 0x40, URZ ;  /* 0x0000004004047890 */ /* 0x000fe2000fffe0ff */
[----:B------:R-:W-:Y:S02]  /*2cc0*/  P2R R98, PR, RZ, 0x1 ;  /* 0x00000001ff627803 */ /* 0x000fe40000000000 */
[C---:B------:R-:W-:Y:S02]  /*2cd0*/  LOP3.LUT P0, RZ, R2.reuse, 0x4000, RZ, 0xc0, !PT ;  /* 0x0000400002ff7812 */ /* 0x040fe4000780c0ff */
[----:B------:R-:W-:-:S02]  /*2ce0*/  LOP3.LUT P6, RZ, R2, 0x2000000, RZ, 0xc0, !PT ;  /* 0x0200000002ff7812 */ /* 0x000fc400078cc0ff */
[----:B------:R-:W-:Y:S02]  /*2cf0*/  P2R R97, PR, RZ, 0x1 ;  /* 0x00000001ff617803 */ /* 0x000fe40000000000 */
[C---:B------:R-:W-:Y:S02]  /*2d00*/  LOP3.LUT P0, RZ, R2.reuse, 0x2000, RZ, 0xc0, !PT ;  /* 0x0000200002ff7812 */ /* 0x040fe4000780c0ff */
[C---:B------:R-:W-:Y:S02]  /*2d10*/  LOP3.LUT P5, RZ, R2.reuse, 0x1000000, RZ, 0xc0, !PT ;  /* 0x0100000002ff7812 */ /* 0x040fe400078ac0ff */
        /* <DEDUP_REMOVED lines=29> */
[----:B------:R-:W-:Y:S02]  /*2ef0*/  FSEL R134, RZ, 3.40200000055538034030e+38, P6 ;  /* 0x7f7ff023ff867808 */ /* 0x000fe40003000000 */
[----:B------:R-:W-:Y:S02]  /*2f00*/  P2R R86, PR, RZ, 0x1 ;  /* 0x00000001ff567803 */ /* 0x000fe40000000000 */
[----:B------:R-:W-:-:S04]  /*2f10*/  LOP3.LUT P0, RZ, R2, 0x4, RZ, 0xc0, !PT ;  /* 0x0000000402ff7812 */ /* 0x000fc8000780c0ff */
[----:B------:R-:W-:Y:S02]  /*2f20*/  P2R R85, PR, RZ, 0x1 ;  /* 0x00000001ff557803 */ /* 0x000fe40000000000 */
[----:B------:R-:W-:-:S04]  /*2f30*/  LOP3.LUT P0, RZ, R2, 0x2, RZ, 0xc0, !PT ;  /* 0x0000000202ff7812 */ /* 0x000fc8000780c0ff */
[----:B------:R-:W-:Y:S02]  /*2f40*/  P2R R84, PR, RZ, 0x1 ;  /* 0x00000001ff547803 */ /* 0x000fe40000000000 */
[----:B------:R-:W-:-:S04]  /*2f50*/  LOP3.LUT P0, RZ, R2, 0x1, RZ, 0xc0, !PT ;  /* 0x0000000102ff7812 */ /* 0x000fc8000780c0ff */
[----:B------:R-:W-:Y:S02]  /*2f60*/  FSEL R127, RZ, 3.40200000055538034030e+38, !P0 ;  /* 0x7f7ff023ff7f7808 */ /* 0x000fe40004000000 */
[----:B------:R-:W-:-:S04]  /*2f70*/  ISETP.NE.AND P0, PT, R84, RZ, PT ;  /* 0x000000ff5400720c */ /* 0x000fc80003f05270 */
        /* <DEDUP_REMOVED lines=38> */
[----:B------:R-:W-:-:S09]  /*31e0*/  FSEL R136, RZ, 3.40200000055538034030e+38, !P0 ;  /* 0x7f7ff023ff887808 */ /* 0x000fd20004000000 */
.L_x_19:
[----:B------:R-:W0:Y:S01]  /*31f0*/  LDC.64 R84, c[0x0][0x390] ;  /* 0x0000e400ff547b82 */ /* 0x000e220000000a00 */
[----:B------:R-:W1:Y:S04]  /*3200*/  LDS.128 R88, [UR4+-0x40] ;  /* 0xffffc004ff587984 */ /* 0x000e680008000c00 */
[----:B------:R-:W2:Y:S04]  /*3210*/  LDS.128 R92, [UR4+-0x30] ;  /* 0xffffd004ff5c7984 */ /* 0x000ea80008000c00 */
[----:B------:R-:W3:Y:S01]  /*3220*/  LDS.128 R96, [UR4+-0x20] ;  /* 0xffffe004ff607984 */ /* 0x000ee20008000c00 */
[----:B0-----:R-:W-:-:S03]  /*3230*/  IMAD.WIDE.U32 R100, R138, 0x4, R84 ;  /* 0x000000048a647825 */ /* 0x001fc600078e0054 */
[----:B------:R-:W0:Y:S04]  /*3240*/  LDS.128 R84, [UR4+-0x10] ;  /* 0xfffff004ff547984 */ /* 0x000e280008000c00 */
[----:B------:R-:W1:Y:S01]  /*3250*/  LDG.E R140, desc[UR8][R100.64] ;  /* 0x00000008648c7981 */ /* 0x000e62000c1e1900 */
[----:B------:R-:W-:Y:S01]  /*3260*/  UIADD3 UR19, UPT, UPT, UR19, 0x1, URZ ;  /* 0x0000000113137890 */ /* 0x000fe2000fffe0ff */
[----:B------:R-:W-:-:S03]  /*3270*/  VIADD R138, R138, 0x1 ;  /* 0x000000018a8a7836 */ /* 0x000fc60000000000 */
[----:B------:R-:W-:Y:S01]  /*3280*/  UISETP.NE.AND UP0, UPT, UR19, URZ, UPT ;  /* 0x000000ff1300728c */ /* 0x000fe2000bf05270 */
[C---:B-1----:R-:W-:Y:S01]  /*3290*/  FADD R89, R140.reuse, -R89 ;  /* 0x800000598c597221 */ /* 0x042fe20000000000 */
[C---:B------:R-:W-:Y:S01]  /*32a0*/  FADD R91, R140.reuse, -R91 ;  /* 0x8000005b8c5b7221 */ /* 0x040fe20000000000 */
[C---:B--2---:R-:W-:Y:S01]  /*32b0*/  FADD R93, R140.reuse, -R93 ;  /* 0x8000005d8c5d7221 */ /* 0x044fe20000000000 */
[C---:B------:R-:W-:Y:S01]  /*32c0*/  FADD R101, R140.reuse, -R92 ;  /* 0x8000005c8c657221 */ /* 0x040fe20000000000 */
[----:B------:R-:W-:Y:S01]  /*32d0*/  FFMA R134, R89, R89, R134 ;  /* 0x0000005959867223 */ /* 0x000fe20000000086 */
[C---:B------:R-:W-:Y:S01]  /*32e0*/  FADD R89, R140.reuse, -R90 ;  /* 0x8000005a8c597221 */ /* 0x040fe20000000000 */
[----:B------:R-:W-:Y:S01]  /*32f0*/  FFMA R126, R93, R93, R126 ;  /* 0x0000005d5d7e7223 */ /* 0x000fe2000000007e */
[C---:B------:R-:W-:Y:S01]  /*3300*/  FADD R103, R140.reuse, -R88 ;  /* 0x800000588c677221 */ /* 0x040fe20000000000 */
[----:B------:R-:W-:Y:S01]  /*3310*/  FFMA R130, R91, R91, R130 ;  /* 0x0000005b5b827223 */ /* 0x000fe20000000082 */
[----:B------:R-:W-:Y:S01]  /*3320*/  FFMA R132, R89, R89, R132 ;  /* 0x0000005959847223 */ /* 0x000fe20000000084 */
[C---:B------:R-:W-:Y:S01]  /*3330*/  FADD R93, R140.reuse, -R94 ;  /* 0x8000005e8c5d7221 */ /* 0x040fe20000000000 */
[C---:B------:R-:W-:Y:S01]  /*3340*/  FADD R92, R140.reuse, -R95 ;  /* 0x8000005f8c5c7221 */ /* 0x040fe20000000000 */
[C---:B---3--:R-:W-:Y:S01]  /*3350*/  FADD R96, R140.reuse, -R96 ;  /* 0x800000608c607221 */ /* 0x048fe20000000000 */
[----:B------:R-:W-:Y:S01]  /*3360*/  FADD R100, R140, -R99 ;  /* 0x800000638c647221 */ /* 0x000fe20000000000 */
[----:B------:R-:W1:Y:S01]  /*3370*/  LDS.128 R88, [UR4] ;  /* 0x00000004ff587984 */ /* 0x000e620008000c00 */
[----:B------:R-:W-:Y:S01]  /*3380*/  FFMA R124, R93, R93, R124 ;  /* 0x0000005d5d7c7223 */ /* 0x000fe2000000007c */
[----:B------:R-:W-:Y:S01]  /*3390*/  FFMA R163, R96, R96, R163 ;  /* 0x0000006060a37223 */ /* 0x000fe200000000a3 */
[----:B------:R-:W-:Y:S01]  /*33a0*/  FFMA R157, R100, R100, R157 ;  /* 0x00000064649d7223 */ /* 0x000fe2000000009d */
[----:B------:R-:W-:Y:S01]  /*33b0*/  FFMA R165, R92, R92, R165 ;  /* 0x0000005c5ca57223 */ /* 0x000fe200000000a5 */
[C---:B------:R-:W-:Y:S01]  /*33c0*/  FADD R96, R140.reuse, -R97 ;  /* 0x800000618c607221 */ /* 0x040fe20000000000 */
[C---:B------:R-:W-:Y:S01]  /*33d0*/  FADD R98, R140.reuse, -R98 ;  /* 0x800000628c627221 */ /* 0x040fe20000000000 */
[----:B0-----:R-:W-:Y:S01]  /*33e0*/  FADD R100, R140, -R85 ;  /* 0x800000558c647221 */ /* 0x001fe20000000000 */
[----:B------:R-:W0:Y:S01]  /*33f0*/  LDS.128 R92, [UR4+0x10] ;  /* 0x00001004ff5c7984 */ /* 0x000e220008000c00 */
[----:B------:R-:W-:Y:S01]  /*3400*/  FFMA R136, R103, R103, R136 ;  /* 0x0000006767887223 */ /* 0x000fe20000000088 */
[----:B------:R-:W-:Y:S01]  /*3410*/  FFMA R128, R101, R101, R128 ;  /* 0x0000006565807223 */ /* 0x000fe20000000080 */
[----:B------:R-:W-:Y:S01]  /*3420*/  FFMA R161, R96, R96, R161 ;  /* 0x0000006060a17223 */ /* 0x000fe200000000a1 */
[----:B------:R-:W-:Y:S01]  /*3430*/  FFMA R159, R98, R98, R159 ;  /* 0x00000062629f7223 */ /* 0x000fe2000000009f */
[----:B------:R-:W-:Y:S01]  /*3440*/  FFMA R153, R100, R100, R153 ;  /* 0x0000006464997223 */ /* 0x000fe20000000099 */
[----:B------:R-:W2:Y:S01]  /*3450*/  LDS.128 R96, [UR4+0x20] ;  /* 0x00002004ff607984 */ /* 0x000ea20008000c00 */
[C---:B------:R-:W-:Y:S01]  /*3460*/  FADD R84, R140.reuse, -R84 ;  /* 0x800000548c547221 */ /* 0x040fe20000000000 */
[----:B------:R-:W-:-:S02]  /*3470*/  FADD R86, R140, -R86 ;  /* 0x800000568c567221 */ /* 0x000fc40000000000 */
[----:B------:R-:W3:Y:S01]  /*3480*/  LDS.128 R100, [UR4+0x30] ;  /* 0x00003004ff647984 */ /* 0x000ee20008000c00 */
[----:B------:R-:W-:Y:S01]  /*3490*/  FFMA R155, R84, R84, R155 ;  /* 0x00000054549b7223 */ /* 0x000fe2000000009b */
[----:B------:R-:W-:Y:S01]  /*34a0*/  FADD R84, R140, -R87 ;  /* 0x800000578c547221 */ /* 0x000fe20000000000 */
[----:B------:R-:W-:Y:S01]  /*34b0*/  FFMA R151, R86, R86, R151 ;  /* 0x0000005656977223 */ /* 0x000fe20000000097 */
[----:B------:R-:W-:Y:S02]  /*34c0*/  UIADD3 UR4, UPT, UPT, UR4, 0x80, URZ ;  /* 0x0000008004047890 */ /* 0x000fe4000fffe0ff */
[----:B------:R-:W-:Y:S01]  /*34d0*/  FFMA R149, R84, R84, R149 ;  /* 0x0000005454957223 */ /* 0x000fe20000000095 */
[C---:B-1----:R-:W-:Y:S01]  /*34e0*/  FADD R84, R140.reuse, -R89 ;  /* 0x800000598c547221 */ /* 0x042fe20000000000 */
[C---:B------:R-:W-:Y:S01]  /*34f0*/  FADD R86, R140.reuse, -R91 ;  /* 0x8000005b8c567221 */ /* 0x040fe20000000000 */
[C---:B------:R-:W-:Y:S01]  /*3500*/  FADD R88, R140.reuse, -R88 ;  /* 0x800000588c587221 */ /* 0x040fe20000000000 */
[----:B------:R-:W-:Y:S01]  /*3510*/  FADD R90, R140, -R90 ;  /* 0x8000005a8c5a7221 */ /* 0x000fe20000000000 */
[----:B------:R-:W-:Y:S01]  /*3520*/  FFMA R145, R84, R84, R145 ;  /* 0x0000005454917223 */ /* 0x000fe20000000091 */
[----:B------:R-:W-:Y:S01]  /*3530*/  FFMA R141, R86, R86, R141 ;  /* 0x00000056568d7223 */ /* 0x000fe2000000008d */
[----:B------:R-:W-:Y:S01]  /*3540*/  FFMA R147, R88, R88, R147 ;  /* 0x0000005858937223 */ /* 0x000fe20000000093 */
[----:B------:R-:W-:Y:S01]  /*3550*/  FFMA R143, R90, R90, R143 ;  /* 0x0000005a5a8f7223 */ /* 0x000fe2000000008f */
[C---:B0-----:R-:W-:Y:S01]  /*3560*/  FADD R84, R140.reuse, -R93 ;  /* 0x8000005d8c547221 */ /* 0x041fe20000000000 */
[C---:B------:R-:W-:Y:S01]  /*3570*/  FADD R86, R140.reuse, -R95 ;  /* 0x8000005f8c567221 */ /* 0x040fe20000000000 */
[C---:B------:R-:W-:Y:S01]  /*3580*/  FADD R92, R140.reuse, -R92 ;  /* 0x8000005c8c5c7221 */ /* 0x040fe20000000000 */
[----:B------:R-:W-:Y:S01]  /*3590*/  FADD R94, R140, -R94 ;  /* 0x8000005e8c5e7221 */ /* 0x000fe20000000000 */
[----:B------:R-:W-:Y:S01]  /*35a0*/  FFMA R137, R84, R84, R137 ;  /* 0x0000005454897223 */ /* 0x000fe20000000089 */
[----:B------:R-:W-:Y:S01]  /*35b0*/  FFMA R133, R86, R86, R133 ;  /* 0x0000005656857223 */ /* 0x000fe20000000085 */
[C---:B--2---:R-:W-:Y:S01]  /*35c0*/  FADD R96, R140.reuse, -R96 ;  /* 0x800000608c607221 */ /* 0x044fe20000000000 */
[C---:B------:R-:W-:Y:S01]  /*35d0*/  FADD R84, R140.reuse, -R97 ;  /* 0x800000618c547221 */ /* 0x040fe20000000000 */
[C---:B------:R-:W-:Y:S01]  /*35e0*/  FADD R98, R140.reuse, -R98 ;  /* 0x800000628c627221 */ /* 0x040fe20000000000 */
[C---:B------:R-:W-:Y:S01]  /*35f0*/  FADD R86, R140.reuse, -R99 ;  /* 0x800000638c567221 */ /* 0x040fe20000000000 */
[C---:B---3--:R-:W-:Y:S01]  /*3600*/  FADD R100, R140.reuse, -R100 ;  /* 0x800000648c647221 */ /* 0x048fe20000000000 */
[C---:B------:R-:W-:Y:S01]  /*3610*/  FADD R101, R140.reuse, -R101 ;  /* 0x800000658c657221 */ /* 0x040fe20000000000 */
[C---:B------:R-:W-:Y:S01]  /*3620*/  FADD R85, R140.reuse, -R102 ;  /* 0x800000668c557221 */ /* 0x040fe20000000000 */
[----:B------:R-:W-:Y:S01]  /*3630*/  FADD R103, R140, -R103 ;  /* 0x800000678c677221 */ /* 0x000fe20000000000 */
[----:B------:R-:W-:Y:S01]  /*3640*/  FFMA R139, R92, R92, R139 ;  /* 0x0000005c5c8b7223 */ /* 0x000fe2000000008b */
        /* <DEDUP_REMOVED lines=9> */
[----:B------:R-:W-:Y:S06]  /*36e0*/  BRA.U UP0, `(.L_x_19) ;  /* 0xfffffff900c07547 */ /* 0x000fec000b83ffff */
[----:B------:R-:W-:Y:S02]  /*36f0*/  FSETP.GEU.AND P5, PT, R124, R18, PT ;  /* 0x000000127c00720b */ /* 0x000fe40003fae000 */
[----:B------:R-:W-:Y:S02]  /*3700*/  FSETP.GEU.AND P4, PT, R136, R6, PT ;  /* 0x000000068800720b */ /* 0x000fe40003f8e000 */
[----:B------:R-:W-:Y:S02]  /*3710*/  FSETP.GEU.AND P0, PT, R134, R8, PT ;  /* 0x000000088600720b */ /* 0x000fe40003f0e000 */
[----:B------:R-:W-:Y:S02]  /*3720*/  FSETP.GEU.AND P3, PT, R132, R10, PT ;  /* 0x0000000a8400720b */ /* 0x000fe40003f6e000 */
[----:B------:R-:W-:Y:S02]  /*3730*/  FSETP.GEU.AND P2, PT, R130, R12, PT ;  /* 0x0000000c8200720b */ /* 0x000fe40003f4e000 */
[----:B------:R-:W-:-:S02]  /*3740*/  FSEL R18, R124, R18, !P5 ;  /* 0x000000127c127208 */ /* 0x000fc40006800000 */
[----:B------:R-:W-:Y:S02]  /*3750*/  SEL R113, R0, R113, !P5 ;  /* 0x0000007100717207 */ /* 0x000fe40006800000 */
[----:B------:R-:W-:Y:S02]  /*3760*/  FSETP.GEU.AND P5, PT, R153, R32, PT ;  /* 0x000000209900720b */ /* 0x000fe40003fae000 */
[----:B------:R-:W-:Y:S02]  /*3770*/  FSEL R6, R136, R6, !P4 ;  /* 0x0000000688067208 */ /* 0x000fe40006000000 */
[----:B------:R-:W-:Y:S02]  /*3780*/  FSEL R8, R134, R8, !P0 ;  /* 0x0000000886087208 */ /* 0x000fe40004000000 */
[----:B------:R-:W-:Y:S02]  /*3790*/  FSEL R10, R132, R10, !P3 ;  /* 0x0000000a840a7208 */ /* 0x000fe40005800000 */
[----:B------:R-:W-:-:S02]  /*37a0*/  FSEL R12, R130, R12, !P2 ;  /* 0x0000000c820c7208 */ /* 0x000fc40005000000 */
[C---:B------:R-:W-:Y:S02]  /*37b0*/  SEL R117, R0.reuse, R117, !P4 ;  /* 0x0000007500757207 */ /* 0x040fe40006000000 */
[C---:B------:R-:W-:Y:S02]  /*37c0*/  SEL R119, R0.reuse, R119, !P0 ;  /* 0x0000007700777207 */ /* 0x040fe40004000000 */
[C---:B------:R-:W-:Y:S02]  /*37d0*/  SEL R5, R0.reuse, R5, !P3 ;  /* 0x0000000500057207 */ /* 0x040fe40005800000 */
[----:B------:R-:W-:Y:S02]  /*37e0*/  SEL R7, R0, R7, !P2 ;  /* 0x0000000700077207 */ /* 0x000fe40005000000 */
[----:B------:R-:W-:Y:S02]  /*37f0*/  FSETP.GEU.AND P1, PT, R128, R14, PT ;  /* 0x0000000e8000720b */ /* 0x000fe40003f2e000 */
[----:B------:R-:W-:-:S02]  /*3800*/  FSETP.GEU.AND P6, PT, R126, R16, PT ;  /* 0x000000107e00720b */ /* 0x000fc40003fce000 */
[----:B------:R-:W-:Y:S02]  /*3810*/  FSETP.GEU.AND P4, PT, R165, R20, PT ;  /* 0x00000014a500720b */ /* 0x000fe40003f8e000 */
[----:B------:R-:W-:Y:S02]  /*3820*/  FSETP.GEU.AND P0, PT, R163, R22, PT ;  /* 0x00000016a300720b */ /* 0x000fe40003f0e000 */
[----:B------:R-:W-:Y:S02]  /*3830*/  FSETP.GEU.AND P3, PT, R161, R24, PT ;  /* 0x00000018a100720b */ /* 0x000fe40003f6e000 */
[----:B------:R-:W-:Y:S02]  /*3840*/  FSETP.GEU.AND P2, PT, R159, R26, PT ;  /* 0x0000001a9f00720b */ /* 0x000fe40003f4e000 */
[----:B------:R-:W-:Y:S02]  /*3850*/  FSEL R32, R153, R32, !P5 ;  /* 0x0000002099207208 */ /* 0x000fe40006800000 */
[----:B------:R-:W-:-:S02]  /*3860*/  SEL R41, R0, R41, !P5 ;  /* 0x0000002900297207 */ /* 0x000fc40006800000 */
[----:B------:R-:W-:Y:S02]  /*3870*/  FSETP.GEU.AND P5, PT, R139, R46, PT ;  /* 0x0000002e8b00720b */ /* 0x000fe40003fae000 */
[----:B------:R-:W-:Y:S02]  /*3880*/  FSEL R14, R128, R14, !P1 ;  /* 0x0000000e800e7208 */ /* 0x000fe40004800000 */
[----:B------:R-:W-:Y:S02]  /*3890*/  FSEL R16, R126, R16, !P6 ;  /* 0x000000107e107208 */ /* 0x000fe40007000000 */
[----:B------:R-:W-:Y:S02]  /*38a0*/  FSEL R20, R165, R20, !P4 ;  /* 0x00000014a5147208 */ /* 0x000fe40006000000 */
[----:B------:R-:W-:Y:S02]  /*38b0*/  FSEL R22, R163, R22, !P0 ;  /* 0x00000016a3167208 */ /* 0x000fe40004000000 */
[----:B------:R-:W-:-:S02]  /*38c0*/  FSEL R24, R161, R24, !P3 ;  /* 0x00000018a1187208 */ /* 0x000fc40005800000 */
[----:B------:R-:W-:Y:S02]  /*38d0*/  FSEL R26, R159, R26, !P2 ;  /* 0x0000001a9f1a7208 */ /* 0x000fe40005000000 */
[C---:B------:R-:W-:Y:S02]  /*38e0*/  SEL R109, R0.reuse, R109, !P1 ;  /* 0x0000006d006d7207 */ /* 0x040fe40004800000 */
[C---:B------:R-:W-:Y:S02]  /*38f0*/  SEL R111, R0.reuse, R111, !P6 ;  /* 0x0000006f006f7207 */ /* 0x040fe40007000000 */
[C---:B------:R-:W-:Y:S02]  /*3900*/  SEL R115, R0.reuse, R115, !P4 ;  /* 0x0000007300737207 */ /* 0x040fe40006000000 */
[C---:B------:R-:W-:Y:S02]  /*3910*/  SEL R47, R0.reuse, R47, !P0 ;  /* 0x0000002f002f7207 */ /* 0x040fe40004000000 */
[----:B------:R-:W-:-:S02]  /*3920*/  SEL R51, R0, R51, !P3 ;  /* 0x0000003300337207 */ /* 0x000fc40005800000 */
[----:B------:R-:W-:Y:S02]  /*3930*/  SEL R105, R0, R105, !P2 ;  /* 0x0000006900697207 */ /* 0x000fe40005000000 */
[----:B------:R-:W-:Y:S02]  /*3940*/  FSETP.GEU.AND P1, PT, R157, R28, PT ;  /* 0x0000001c9d00720b */ /* 0x000fe40003f2e000 */
[----:B------:R-:W-:Y:S02]  /*3950*/  FSETP.GEU.AND P6, PT, R155, R30, PT ;  /* 0x0000001e9b00720b */ /* 0x000fe40003fce000 */
[----:B------:R-:W-:Y:S02]  /*3960*/  FSETP.GEU.AND P4, PT, R151, R34, PT ;  /* 0x000000229700720b */ /* 0x000fe40003f8e000 */
[----:B------:R-:W-:Y:S02]  /*3970*/  FSETP.GEU.AND P0, PT, R149, R36, PT ;  /* 0x000000249500720b */ /* 0x000fe40003f0e000 */
[----:B------:R-:W-:-:S02]  /*3980*/  FSETP.GEU.AND P3, PT, R147, R38, PT ;  /* 0x000000269300720b */ /* 0x000fc40003f6e000 */
[----:B------:R-:W-:Y:S02]  /*3990*/  FSETP.GEU.AND P2, PT, R145, R40, PT ;  /* 0x000000289100720b */ /* 0x000fe40003f4e000 */
[----:B------:R-:W-:Y:S02]  /*39a0*/  FSEL R46, R139, R46, !P5 ;  /* 0x0000002e8b2e7208 */ /* 0x000fe40006800000 */
[----:B------:R-:W-:Y:S02]  /*39b0*/  SEL R23, R0, R23, !P5 ;  /* 0x0000001700177207 */ /* 0x000fe40006800000 */
[----:B------:R-:W-:Y:S02]  /*39c0*/  FSETP.GEU.AND P5, PT, R146, R121, PT ;  /* 0x000000799200720b */ /* 0x000fe40003fae000 */
[----:B------:R-:W-:Y:S02]  /*39d0*/  FSEL R28, R157, R28, !P1 ;  /* 0x0000001c9d1c7208 */ /* 0x000fe40004800000 */
[----:B------:R-:W-:-:S02]  /*39e0*/  FSEL R30, R155, R30, !P6 ;  /* 0x0000001e9b1e7208 */ /* 0x000fc40007000000 */
[----:B------:R-:W-:Y:S02]  /*39f0*/  FSEL R34, R151, R34, !P4 ;  /* 0x0000002297227208 */ /* 0x000fe40006000000 */
[C---:B------:R-:W-:Y:S02]  /*3a00*/  SEL R107, R0.reuse, R107, !P1 ;  /* 0x0000006b006b7207 */ /* 0x040fe40004800000 */
[----:B------:R-:W-:Y:S02]  /*3a10*/  FSEL R36, R149, R36, !P0 ;  /* 0x0000002495247208 */ /* 0x000fe40004000000 */
[----:B------:R-:W-:Y:S01]  /*3a20*/  FSEL R38, R147, R38, !P3 ;  /* 0x0000002693267208 */ /* 0x000fe20005800000 */
[----:B------:R-:W-:Y:S01]  /*3a30*/  @!P5 IMAD.MOV.U32 R121, RZ, RZ, R146 ;  /* 0x000000ffff79d224 */ /* 0x000fe200078e0092 */
[----:B------:R-:W-:Y:S01]  /*3a40*/  FSEL R40, R145, R40, !P2 ;  /* 0x0000002891287208 */ /* 0x000fe20005000000 */
[----:B------:R-:W-:Y:S01]  /*3a50*/  @!P5 IMAD.MOV.U32 R4, RZ, RZ, R0 ;  /* 0x000000ffff04d224 */ /* 0x000fe200078e0000 */
[----:B------:R-:W-:-:S02]  /*3a60*/  SEL R39, R0, R39, !P6 ;  /* 0x0000002700277207 */ /* 0x000fc40007000000 */
        /* <DEDUP_REMOVED lines=11> */
[----:B------:R-:W-:-:S02]  /*3b20*/  FSEL R44, R141, R44, !P6 ;  /* 0x0000002c8d2c7208 */ /* 0x000fc40007000000 */
[----:B------:R-:W-:Y:S02]  /*3b30*/  FSEL R50, R137, R50, !P4 ;  /* 0x0000003289327208 */ /* 0x000fe40006000000 */
[----:B------:R-:W-:Y:S02]  /*3b40*/  FSEL R104, R135, R104, !P0 ;  /* 0x0000006887687208 */ /* 0x000fe40004000000 */
[C---:B------:R-:W-:Y:S02]  /*3b50*/  SEL R35, R0.reuse, R35, !P1 ;  /* 0x0000002300237207 */ /* 0x040fe40004800000 */
[----:B------:R-:W-:Y:S02]  /*3b60*/  SEL R37, R0, R37, !P6 ;  /* 0x0000002500257207 */ /* 0x000fe40007000000 */
        /* <DEDUP_REMOVED lines=16> */
[----:B------:R-:W-:Y:S02]  /*3c70*/  FSEL R118, R142, R118, !P3 ;  /* 0x000000768e767208 */ /* 0x000fe40005800000 */
[----:B------:R-:W-:Y:S02]  /*3c80*/  FSEL R120, R144, R120, !P2 ;  /* 0x0000007890787208 */ /* 0x000fe40005000000 */
[C---:B------:R-:W-:Y:S02]  /*3c90*/  SEL R17, R0.reuse, R17, !P1 ;  /* 0x0000001100117207 */ /* 0x040fe40004800000 */
[----:B------:R-:W-:-:S02]  /*3ca0*/  SEL R19, R0, R19, !P6 ;  /* 0x0000001300137207 */ /* 0x000fc40007000000 */
[C---:B------:R-:W-:Y:S02]  /*3cb0*/  SEL R21, R0.reuse, R21, !P4 ;  /* 0x0000001500157207 */ /* 0x040fe40006000000 */
[C---:B------:R-:W-:Y:S02]  /*3cc0*/  SEL R9, R0.reuse, R9, !P0 ;  /* 0x0000000900097207 */ /* 0x040fe40004000000 */
[C---:B------:R-:W-:Y:S02]  /*3cd0*/  SEL R11, R0.reuse, R11, !P3 ;  /* 0x0000000b000b7207 */ /* 0x040fe40005800000 */
[----:B------:R-:W-:-:S07]  /*3ce0*/  SEL R13, R0, R13, !P2 ;  /* 0x0000000d000d7207 */ /* 0x000fce0005000000 */
.L_x_18:
[----:B------:R-:W-:Y:S05]  /*3cf0*/  BSYNC.RECONVERGENT B2 ;  /* 0x0000000000027941 */ /* 0x000fea0003800200 */
.L_x_17:
[----:B------:R-:W0:Y:S02]  /*3d00*/  LDCU UR4, c[0x0][0x360] ;  /* 0x00006c00ff0477ac */ /* 0x000e240008000800 */
[----:B0-----:R-:W-:-:S05]  /*3d10*/  VIADD R0, R0, UR4 ;  /* 0x0000000400007c36 */ /* 0x001fca0008000000 */
[----:B------:R-:W-:-:S13]  /*3d20*/  ISETP.GE.AND P0, PT, R0, R3, PT ;  /* 0x000000030000720c */ /* 0x000fda0003f06270 */
[----:B------:R-:W-:Y:S05]  /*3d30*/  @!P0 BRA `(.L_x_20) ;  /* 0xffffffe000148947 */ /* 0x000fea000383ffff */
[----:B------:R-:W-:Y:S05]  /*3d40*/  BSYNC.RECONVERGENT B1 ;  /* 0x0000000000017941 */ /* 0x000fea0003800200 */
.L_x_16:
[----:B------:R-:W-:Y:S05]  /*3d50*/  BRA `(.L_x_14) ;  /* 0x0000001c009c7947 */ /* 0x000fea0003800000 */
.L_x_15:
[----:B------:R-:W-:Y:S01]  /*3d60*/  VIADD R88, R2, 0x1780 ;  /* 0x0000178002587836 */ /* 0x000fe20000000000 */
[----:B-1----:R0:W1:Y:S01]  /*3d70*/  LDS.64 R54, [R84+0x1688] ;  /* 0x0016880054367984 */ /* 0x0020620000000a00 */
[----:B------:R-:W-:Y:S02]  /*3d80*/  IMAD.MOV.U32 R121, RZ, RZ, 0x7f7ff023 ;  /* 0x7f7ff023ff797424 */ /* 0x000fe400078e00ff */
[----:B------:R-:W-:Y:S01]  /*3d90*/  IMAD.MOV.U32 R120, RZ, RZ, 0x7f7ff023 ;  /* 0x7f7ff023ff787424 */ /* 0x000fe200078e00ff */
[----:B------:R-:W-:Y:S01]  /*3da0*/  LEA R88, R57, R88, 0x18 ;  /* 0x0000005839587211 */ /* 0x000fe200078ec0ff */
[----:B------:R0:W2:Y:S01]  /*3db0*/  LDS.128 R60, [R84+0x16a0] ;  /* 0x0016a000543c7984 */ /* 0x0000a20000000c00 */
[----:B------:R-:W-:Y:S02]  /*3dc0*/  IMAD.MOV.U32 R118, RZ, RZ, 0x7f7ff023 ;  /* 0x7f7ff023ff767424 */ /* 0x000fe400078e00ff */
[----:B------:R-:W-:Y:S01]  /*3dd0*/  IMAD.MOV.U32 R116, RZ, RZ, 0x7f7ff023 ;  /* 0x7f7ff023ff747424 */ /* 0x000fe200078e00ff */
[----:B------:R0:W3:Y:S01]  /*3de0*/  LDS.128 R56, [R84+0x1690] ;  /* 0x0016900054387984 */ /* 0x0000e20000000c00 */
[----:B------:R-:W-:-:S02]  /*3df0*/  IMAD.MOV.U32 R114, RZ, RZ, 0x7f7ff023 ;  /* 0x7f7ff023ff727424 */ /* 0x000fc400078e00ff */
[----:B------:R-:W-:Y:S01]  /*3e00*/  IMAD.MOV.U32 R112, RZ, RZ, 0x7f7ff023 ;  /* 0x7f7ff023ff707424 */ /* 0x000fe200078e00ff */
[----:B------:R0:W4:Y:S01]  /*3e10*/  LDS.128 R64, [R84+0x16b0] ;  /* 0x0016b00054407984 */ /* 0x0001220000000c00 */
        /* <DEDUP_REMOVED lines=10> */
[----:B------:R-:W-:Y:S01]  /*3ec0*/  IMAD.MOV.U32 R42, RZ, RZ, 0x7f7ff023 ;  /* 0x7f7ff023ff2a7424 */ /* 0x000fe200078e00ff */
[----:B------:R0:W0:Y:S01]  /*3ed0*/  LDS.128 R80, [R84+0x16f0] ;  /* 0x0016f00054507984 */ /* 0x0000220000000c00 */
        /* <DEDUP_REMOVED lines=48> */
[----:B------:R-:W-:Y:S02]  /*41e0*/  IMAD.MOV.U32 R119, RZ, RZ, R49 ;  /* 0x000000ffff777224 */ /* 0x000fe400078e0031 */
[----:B01234-:R-:W-:-:S07]  /*41f0*/  IMAD.MOV.U32 R117, RZ, RZ, R48 ;  /* 0x000000ffff757224 */ /* 0x01ffce00078e0030 */
.L_x_23:
[----:B------:R-:W-:Y:S01]  /*4200*/  IADD3 R86, P0, PT, R0, UR6, RZ ;  /* 0x0000000600567c10 */ /* 0x000fe2000ff1e0ff */
[----:B------:R-:W0:Y:S04]  /*4210*/  LDC.64 R84, c[0x0][0x3b8] ;  /* 0x0000ee00ff547b82 */ /* 0x000e280000000a00 */
[----:B------:R-:W-:-:S06]  /*4220*/  IMAD.X R87, RZ, RZ, UR7, P0 ;  /* 0x00000007ff577e24 */ /* 0x000fcc00080e06ff */
[----:B------:R1:W2:Y:S01]  /*4230*/  LDG.E.U8 R87, desc[UR8][R86.64] ;  /* 0x0000000856577981 */ /* 0x0002a2000c1e1100 */
[----:B0-----:R-:W-:-:S06]  /*4240*/  IMAD.WIDE.U32 R84, R0, 0x4, R84 ;  /* 0x0000000400547825 */ /* 0x001fcc00078e0054 */
[----:B------:R-:W3:Y:S01]  /*4250*/  LDG.E R84, desc[UR8][R84.64] ;  /* 0x0000000854547981 */ /* 0x000ee2000c1e1900 */
[----:B------:R-:W-:Y:S01]  /*4260*/  LOP3.LUT R2, R2, 0xfeffffff, RZ, 0xc0, !PT ;  /* 0xfeffffff02027812 */ /* 0x000fe200078ec0ff */
[----:B-1----:R-:W-:Y:S01]  /*4270*/  IMAD.MOV.U32 R86, RZ, RZ, 0x2 ;  /* 0x00000002ff567424 */ /* 0x002fe200078e00ff */
[----:B------:R-:W-:Y:S01]  /*4280*/  BSSY.RECONVERGENT B1, `(.L_x_21) ;  /* 0x0000190000017945 */ /* 0x000fe20003800200 */
[----:B--2---:R-:W-:-:S05]  /*4290*/  IMAD R89, R87, 0x20, R88 ;  /* 0x0000002057597824 */ /* 0x004fca00078e0258 */
[----:B------:R-:W0:Y:S04]  /*42a0*/  LDS.U8 R91, [R89+0x1] ;  /* 0x00000100595b7984 */ /* 0x000e280000000000 */
[----:B------:R-:W1:Y:S04]  /*42b0*/  LDS.U8 R90, [R89] ;  /* 0x00000000595a7984 */ /* 0x000e680000000000 */
[----:B------:R-:W2:Y:S04]  /*42c0*/  LDS.U8 R92, [R89+0x2] ;  /* 0x00000200595c7984 */ /* 0x000ea80000000000 */
[----:B------:R-:W4:Y:S01]  /*42d0*/  LDS.U8 R93, [R89+0x3] ;  /* 0x00000300595d7984 */ /* 0x000f220000000000 */
[----:B---3--:R-:W-:-:S03]  /*42e0*/  FSETP.GTU.AND P0, PT, R84, R53, PT ;  /* 0x000000355400720b */ /* 0x008fc60003f0c000 */
[----:B------:R-:W3:Y:S01]  /*42f0*/  LDS.U8 R94, [R89+0x4] ;  /* 0x00000400595e7984 */ /* 0x000ee20000000000 */
[C---:B------:R-:W-:Y:S02]  /*4300*/  FSETP.GTU.AND P1, PT, R84.reuse, R54, PT ;  /* 0x000000365400720b */ /* 0x040fe40003f2c000 */
[C---:B------:R-:W-:Y:S01]  /*4310*/  FSETP.GTU.AND P2, PT, R84.reuse, R55, PT ;  /* 0x000000375400720b */ /* 0x040fe20003f4c000 */
[----:B------:R-:W5:Y:S01]  /*4320*/  LDS.U8 R95, [R89+0x5] ;  /* 0x00000500595f7984 */ /* 0x000f620000000000 */
[C---:B------:R-:W-:Y:S02]  /*4330*/  FSETP.GTU.AND P5, PT, R84.reuse, R82, PT ;  /* 0x000000525400720b */ /* 0x040fe40003fac000 */
[C---:B------:R-:W-:Y:S01]  /*4340*/  FSETP.GTU.AND P6, PT, R84.reuse, R83, PT ;  /* 0x000000535400720b */ /* 0x040fe20003fcc000 */
[----:B------:R-:W5:Y:S01]  /*4350*/  LDS.U8 R87, [R89+0x6] ;  /* 0x0000060059577984 */ /* 0x000f620000000000 */
[----:B0-----:R-:W-:Y:S02]  /*4360*/  ISETP.NE.AND P4, PT, R91, RZ, P0 ;  /* 0x000000ff5b00720c */ /* 0x001fe40000785270 */
[----:B------:R-:W-:Y:S01]  /*4370*/  FSETP.GTU.AND P0, PT, R84, R52, PT ;  /* 0x000000345400720b */ /* 0x000fe20003f0c000 */
[----:B------:R-:W-:Y:S03]  /*4380*/  LDS.U8 R91, [R89+0x8] ;  /* 0x00000800595b7984 */ /* 0x000fe60000000000 */
[----:B-1----:R-:W-:-:S02]  /*4390*/  ISETP.EQ.OR P0, PT, R90, RZ, !P0 ;  /* 0x000000ff5a00720c */ /* 0x002fc40004702670 */
[----:B------:R-:W0:Y:S01]  /*43a0*/  LDS.U8 R90, [R89+0x7] ;  /* 0x00000700595a7984 */ /* 0x000e220000000000 */
[----:B--2---:R-:W-:Y:S02]  /*43b0*/  ISETP.EQ.OR P3, PT, R92, RZ, !P1 ;  /* 0x000000ff5c00720c */ /* 0x004fe40004f62670 */
[----:B------:R-:W-:Y:S01]  /*43c0*/  SEL R85, RZ, 0x1, !P0 ;  /* 0x00000001ff557807 */ /* 0x000fe20004000000 */
[----:B------:R-:W1:Y:S01]  /*43d0*/  LDS.U8 R92, [R89+0x9] ;  /* 0x00000900595c7984 */ /* 0x000e620000000000 */
[----:B------:R-:W-:Y:S02]  /*43e0*/  @P4 LOP3.LUT R2, R2, 0x1000000, RZ, 0xfc, !PT ;  /* 0x0100000002024812 */ /* 0x000fe400078efcff */
[----:B----4-:R-:W-:Y:S02]  /*43f0*/  ISETP.EQ.OR P2, PT, R93, RZ, !P2 ;  /* 0x000000ff5d00720c */ /* 0x010fe40005742670 */
[----:B------:R-:W-:Y:S02]  /*4400*/  LOP3.LUT R2, R2, 0xff7fffff, RZ, 0xc0, !PT ;  /* 0xff7fffff02027812 */ /* 0x000fe400078ec0ff */
[----:B------:R-:W-:-:S02]  /*4410*/  @!P4 SEL R85, R86, 0x1, P0 ;  /* 0x000000015655c807 */ /* 0x000fc40000000000 */
[----:B------:R-:W-:Y:S02]  /*4420*/  FSETP.GTU.AND P1, PT, R84, R56, PT ;  /* 0x000000385400720b */ /* 0x000fe40003f2c000 */
[----:B------:R-:W-:Y:S02]  /*4430*/  @P3 LOP3.LUT R2, R2, 0x800000, RZ, 0xfc, !PT ;  /* 0x0080000002023812 */ /* 0x000fe400078efcff */
[----:B------:R-:W-:Y:S02]  /*4440*/  SEL R86, RZ, 0x1, !P3 ;  /* 0x00000001ff567807 */ /* 0x000fe40005800000 */
[----:B---3--:R-:W-:Y:S02]  /*4450*/  ISETP.EQ.OR P3, PT, R94, RZ, !P1 ;  /* 0x000000ff5e00720c */ /* 0x008fe40004f62670 */
[----:B------:R-:W-:Y:S01]  /*4460*/  LOP3.LUT R2, R2, 0xffbfffff, RZ, 0xc0, !PT ;  /* 0xffbfffff02027812 */ /* 0x000fe200078ec0ff */
[----:B------:R-:W-:Y:S01]  /*4470*/  IMAD.IADD R85, R85, 0x1, R86 ;  /* 0x0000000155557824 */ /* 0x000fe200078e0256 */
[----:B------:R-:W-:-:S02]  /*4480*/  FSETP.GTU.AND P1, PT, R84, R57, PT ;  /* 0x000000395400720b */ /* 0x000fc40003f2c000 */
[----:B------:R-:W-:Y:S01]  /*4490*/  @P2 LOP3.LUT R2, R2, 0x400000, RZ, 0xfc, !PT ;  /* 0x0040000002022812 */ /* 0x000fe200078efcff */
[----:B------:R-:W-:Y:S01]  /*44a0*/  VIADD R86, R85, 0x1 ;  /* 0x0000000155567836 */ /* 0x000fe20000000000 */
[----:B------:R-:W-:Y:S01]  /*44b0*/  FSETP.GTU.AND P4, PT, R84, R81, PT ;  /* 0x000000515400720b */ /* 0x000fe20003f8c000 */
[----:B------:R-:W-:Y:S01]  /*44c0*/  @!P2 IMAD.MOV R86, RZ, RZ, R85 ;  /* 0x000000ffff56a224 */ /* 0x000fe200078e0255 */
[----:B-----5:R-:W-:Y:S02]  /*44d0*/  ISETP.EQ.OR P2, PT, R95, RZ, !P1 ;  /* 0x000000ff5f00720c */ /* 0x020fe40004f42670 */
[----:B------:R-:W-:Y:S01]  /*44e0*/  LOP3.LUT R2, R2, 0xffdfffff, RZ, 0xc0, !PT ;  /* 0xffdfffff02027812 */ /* 0x000fe200078ec0ff */
[----:B------:R-:W-:Y:S01]  /*44f0*/  VIADD R85, R86, 0x1 ;  /* 0x0000000156557836 */ /* 0x000fe20000000000 */
[----:B------:R-:W-:Y:S01]  /*4500*/  FSETP.GTU.AND P1, PT, R84, R58, PT ;  /* 0x0000003a5400720b */ /* 0x000fe20003f2c000 */
[----:B------:R-:W-:Y:S01]  /*4510*/  @!P3 IMAD.MOV R85, RZ, RZ, R86 ;  /* 0x000000ffff55b224 */ /* 0x000fe200078e0256 */
[----:B------:R-:W-:-:S02]  /*4520*/  @P3 LOP3.LUT R2, R2, 0x200000, RZ, 0xfc, !PT ;  /* 0x0020000002023812 */ /* 0x000fc400078efcff */
[----:B------:R-:W-:Y:S01]  /*4530*/  ISETP.EQ.OR P3, PT, R87, RZ, !P1 ;  /* 0x000000ff5700720c */ /* 0x000fe20004f62670 */
[----:B------:R-:W-:Y:S01]  /*4540*/  VIADD R86, R85, 0x1 ;  /* 0x0000000155567836 */ /* 0x000fe20000000000 */
[----:B------:R-:W-:Y:S01]  /*4550*/  LOP3.LUT R2, R2, 0xffefffff, RZ, 0xc0, !PT ;  /* 0xffefffff02027812 */ /* 0x000fe200078ec0ff */
[----:B------:R-:W2:Y:S01]  /*4560*/  LDS.U8 R87, [R89+0xa] ;  /* 0x00000a0059577984 */ /* 0x000ea20000000000 */
[----:B------:R-:W-:Y:S01]  /*4570*/  FSETP.GTU.AND P1, PT, R84, R59, PT ;  /* 0x0000003b5400720b */ /* 0x000fe20003f2c000 */
[----:B------:R-:W-:Y:S01]  /*4580*/  @!P2 IMAD.MOV R86, RZ, RZ, R85 ;  /* 0x000000ffff56a224 */ /* 0x000fe200078e0255 */
[----:B------:R-:W-:Y:S02]  /*4590*/  @P2 LOP3.LUT R2, R2, 0x100000, RZ, 0xfc, !PT ;  /* 0x0010000002022812 */ /* 0x000fe400078efcff */
[----:B0-----:R-:W-:Y:S01]  /*45a0*/  ISETP.EQ.OR P2, PT, R90, RZ, !P1 ;  /* 0x000000ff5a00720c */ /* 0x001fe20004f42670 */
[----:B------:R-:W-:Y:S01]  /*45b0*/  VIADD R85, R86, 0x1 ;  /* 0x0000000156557836 */ /* 0x000fe20000000000 */
[----:B------:R-:W0:Y:S01]  /*45c0*/  LDS.U8 R90, [R89+0xb] ;  /* 0x00000b00595a7984 */ /* 0x000e220000000000 */
[----:B------:R-:W-:-:S02]  /*45d0*/  LOP3.LUT R2, R2, 0xfff7ffff, RZ, 0xc0, !PT ;  /* 0xfff7ffff02027812 */ /* 0x000fc400078ec0ff */
[----:B------:R-:W-:Y:S01]  /*45e0*/  FSETP.GTU.AND P1, PT, R84, R60, PT ;  /* 0x0000003c5400720b */ /* 0x000fe20003f2c000 */
[----:B------:R-:W-:Y:S01]  /*45f0*/  @!P3 IMAD.MOV R85, RZ, RZ, R86 ;  /* 0x000000ffff55b224 */ /* 0x000fe200078e0256 */
[----:B------:R-:W-:Y:S02]  /*4600*/  @P3 LOP3.LUT R2, R2, 0x80000, RZ, 0xfc, !PT ;  /* 0x0008000002023812 */ /* 0x000fe400078efcff */
[----:B------:R-:W-:Y:S01]  /*4610*/  ISETP.EQ.OR P3, PT, R91, RZ, !P1 ;  /* 0x000000ff5b00720c */ /* 0x000fe20004f62670 */
[----:B------:R-:W-:Y:S01]  /*4620*/  VIADD R86, R85, 0x1 ;  /* 0x0000000155567836 */ /* 0x000fe20000000000 */
[----:B------:R-:W3:Y:S01]  /*4630*/  LDS.U8 R91, [R89+0xc] ;  /* 0x00000c00595b7984 */ /* 0x000ee20000000000 */
[----:B------:R-:W-:Y:S01]  /*4640*/  LOP3.LUT R2, R2, 0xfffbffff, RZ, 0xc0, !PT ;  /* 0xfffbffff02027812 */ /* 0x000fe200078ec0ff */
[----:B------:R-:W-:Y:S01]  /*4650*/  @!P2 IMAD.MOV R86, RZ, RZ, R85 ;  /* 0x000000ffff56a224 */ /* 0x000fe200078e0255 */
[----:B------:R-:W-:Y:S02]  /*4660*/  FSETP.GTU.AND P1, PT, R84, R61, PT ;  /* 0x0000003d5400720b */ /* 0x000fe40003f2c000 */
[----:B------:R-:W-:Y:S01]  /*4670*/  @P2 LOP3.LUT R2, R2, 0x40000, RZ, 0xfc, !PT ;  /* 0x0004000002022812 */ /* 0x000fe200078efcff */
[----:B------:R-:W-:Y:S01]  /*4680*/  VIADD R85, R86, 0x1 ;  /* 0x0000000156557836 */ /* 0x000fe20000000000 */
[----:B-1----:R-:W-:-:S02]  /*4690*/  ISETP.EQ.OR P2, PT, R92, RZ, !P1 ;  /* 0x000000ff5c00720c */ /* 0x002fc40004f42670 */
[----:B------:R-:W1:Y:S01]  /*46a0*/  LDS.U8 R92, [R89+0xd] ;  /* 0x00000d00595c7984 */ /* 0x000e620000000000 */
[----:B------:R-:W-:Y:S01]  /*46b0*/  LOP3.LUT R2, R2, 0xfffdffff, RZ, 0xc0, !PT ;  /* 0xfffdffff02027812 */ /* 0x000fe200078ec0ff */
[----:B------:R-:W-:Y:S01]  /*46c0*/  @!P3 IMAD.MOV R85, RZ, RZ, R86 ;  /* 0x000000ffff55b224 */ /* 0x000fe200078e0256 */
[----:B------:R-:W-:Y:S02]  /*46d0*/  FSETP.GTU.AND P1, PT, R84, R62, PT ;  /* 0x0000003e5400720b */ /* 0x000fe40003f2c000 */
[----:B------:R-:W-:Y:S01]  /*46e0*/  @P3 LOP3.LUT R2, R2, 0x20000, RZ, 0xfc, !PT ;  /* 0x0002000002023812 */ /* 0x000fe200078efcff */
[----:B------:R-:W-:-:S03]  /*46f0*/  VIADD R86, R85, 0x1 ;  /* 0x0000000155567836 */ /* 0x000fc60000000000 */
[----:B------:R-:W-:Y:S02]  /*4700*/  LOP3.LUT R2, R2, 0xfffeffff, RZ, 0xc0, !PT ;  /* 0xfffeffff02027812 */ /* 0x000fe400078ec0ff */
[----:B------:R-:W-:Y:S02]  /*4710*/  @!P2 IMAD.MOV R86, RZ, RZ, R85 ;  /* 0x000000ffff56a224 */ /* 0x000fe400078e0255 */
        /* <DEDUP_REMOVED lines=10> */
[----:B------:R-:W-:Y:S01]  /*47c0*/  @!P3 IMAD.MOV R85, RZ, RZ, R86 ;  /* 0x000000ffff55b224 */ /* 0x000fe200078e0256 */
[----:B---3--:R-:W-:Y:S02]  /*47d0*/  ISETP.EQ.OR P3, PT, R91, RZ, !P1 ;  /* 0x000000ff5b00720c */ /* 0x008fe40004f62670 */
[----:B------:R-:W3:Y:S01]  /*47e0*/  LDS.U8 R91, [R89+0x10] ;  /* 0x00001000595b7984 */ /* 0x000ee20000000000 */
[----:B------:R-:W-:Y:S01]  /*47f0*/  LOP3.LUT R2, R2, 0xffffbfff, RZ, 0xc0, !PT ;  /* 0xffffbfff02027812 */ /* 0x000fe200078ec0ff */
[----:B------:R-:W-:Y:S01]  /*4800*/  VIADD R86, R85, 0x1 ;  /* 0x0000000155567836 */ /* 0x000fe20000000000 */
[----:B------:R-:W-:Y:S01]  /*4810*/  FSETP.GTU.AND P1, PT, R84, R65, PT ;  /* 0x000000415400720b */ /* 0x000fe20003f2c000 */
[----:B------:R-:W-:Y:S01]  /*4820*/  @!P2 IMAD.MOV R86, RZ, RZ, R85 ;  /* 0x000000ffff56a224 */ /* 0x000fe200078e0255 */
[----:B------:R-:W-:Y:S02]  /*4830*/  @P2 LOP3.LUT R2, R2, 0x4000, RZ, 0xfc, !PT ;  /* 0x0000400002022812 */ /* 0x000fe400078efcff */
[----:B-1----:R-:W-:Y:S01]  /*4840*/  ISETP.EQ.OR P2, PT, R92, RZ, !P1 ;  /* 0x000000ff5c00720c */ /* 0x002fe20004f42670 */
[----:B------:R-:W-:Y:S01]  /*4850*/  VIADD R85, R86, 0x1 ;  /* 0x0000000156557836 */ /* 0x000fe20000000000 */
[----:B------:R-:W1:Y:S01]  /*4860*/  LDS.U8 R92, [R89+0x11] ;  /* 0x00001100595c7984 */ /* 0x000e620000000000 */
[----:B------:R-:W-:Y:S01]  /*4870*/  LOP3.LUT R2, R2, 0xffffdfff, RZ, 0xc0, !PT ;  /* 0xffffdfff02027812 */ /* 0x000fe200078ec0ff */
[----:B------:R-:W-:Y:S01]  /*4880*/  @!P3 IMAD.MOV R85, RZ, RZ, R86 ;  /* 0x000000ffff55b224 */ /* 0x000fe200078e0256 */
[----:B------:R-:W-:-:S02]  /*4890*/  FSETP.GTU.AND P1, PT, R84, R66, PT ;  /* 0x000000425400720b */ /* 0x000fc40003f2c000 */
        /* <DEDUP_REMOVED lines=72> */
[----:B------:R-:W-:Y:S01]  /*4d20*/  LOP3.LUT R2, R2, 0xfffffffb, RZ, 0xc0, !PT ;  /* 0xfffffffb02027812 */ /* 0x000fe200078ec0ff */
[----:B------:R-:W-:Y:S01]  /*4d30*/  VIADD R86, R85, 0x1 ;  /* 0x0000000155567836 */ /* 0x000fe20000000000 */
[----:B------:R-:W-:Y:S01]  /*4d40*/  FSETP.GTU.AND P1, PT, R84, R77, PT ;  /* 0x0000004d5400720b */ /* 0x000fe20003f2c000 */
[----:B------:R-:W-:Y:S01]  /*4d50*/  @!P2 IMAD.MOV R86, RZ, RZ, R85 ;  /* 0x000000ffff56a224 */ /* 0x000fe200078e0255 */
[----:B------:R-:W-:Y:S01]  /*4d60*/  @P2 LOP3.LUT R2, R2, 0x4, RZ, 0xfc, !PT ;  /* 0x0000000402022812 */ /* 0x000fe200078efcff */
[----:B------:R-:W3:Y:S01]  /*4d70*/  LDS.U8 R91, [R89+0x1c] ;  /* 0x00001c00595b7984 */ /* 0x000ee20000000000 */
[----:B-1----:R-:W-:Y:S01]  /*4d80*/  ISETP.EQ.OR P2, PT, R92, RZ, !P1 ;  /* 0x000000ff5c00720c */ /* 0x002fe20004f42670 */
[----:B------:R-:W-:Y:S01]  /*4d90*/  VIADD R85, R86, 0x1 ;  /* 0x0000000156557836 */ /* 0x000fe20000000000 */
[----:B------:R-:W-:Y:S01]  /*4da0*/  LOP3.LUT R2, R2, 0xfffffffd, RZ, 0xc0, !PT ;  /* 0xfffffffd02027812 */ /* 0x000fe200078ec0ff */
[----:B------:R-:W1:Y:S02]  /*4db0*/  LDS.U8 R92, [R89+0x1d] ;  /* 0x00001d00595c7984 */ /* 0x000e640000000000 */
[----:B------:R-:W-:Y:S01]  /*4dc0*/  @!P3 IMAD.MOV R85, RZ, RZ, R86 ;  /* 0x000000ffff55b224 */ /* 0x000fe200078e0256 */
[----:B------:R-:W-:-:S02]  /*4dd0*/  FSETP.GTU.AND P1, PT, R84, R78, PT ;  /* 0x0000004e5400720b */ /* 0x000fc40003f2c000 */
[----:B------:R-:W-:Y:S01]  /*4de0*/  @P3 LOP3.LUT R2, R2, 0x2, RZ, 0xfc, !PT ;  /* 0x0000000202023812 */ /* 0x000fe200078efcff */
[----:B------:R-:W-:Y:S01]  /*4df0*/  VIADD R86, R85, 0x1 ;  /* 0x0000000155567836 */ /* 0x000fe20000000000 */
[----:B------:R-:W-:Y:S02]  /*4e00*/  FSETP.GTU.AND P3, PT, R84, R80, PT ;  /* 0x000000505400720b */ /* 0x000fe40003f6c000 */
[----:B------:R-:W-:Y:S01]  /*4e10*/  LOP3.LUT R2, R2, 0xfffffffe, RZ, 0xc0, !PT ;  /* 0xfffffffe02027812 */ /* 0x000fe200078ec0ff */
[----:B------:R-:W-:-:S03]  /*4e20*/  @!P2 IMAD.MOV R86, RZ, RZ, R85 ;  /* 0x000000ffff56a224 */ /* 0x000fc600078e0255 */
[----:B------:R-:W-:Y:S02]  /*4e30*/  @P2 LOP3.LUT R2, R2, 0x1, RZ, 0xfc, !PT ;  /* 0x0000000102022812 */ /* 0x000fe400078efcff */
[----:B--2---:R-:W-:Y:S01]  /*4e40*/  ISETP.EQ.OR P1, PT, R87, RZ, !P1 ;  /* 0x000000ff5700720c */ /* 0x004fe20004f22670 */
[----:B------:R-:W-:Y:S01]  /*4e50*/  VIADD R85, R86, 0x1 ;  /* 0x0000000156557836 */ /* 0x000fe20000000000 */
[----:B------:R-:W2:Y:S01]  /*4e60*/  LDS.U8 R87, [R89+0x1e] ;  /* 0x00001e0059577984 */ /* 0x000ea20000000000 */
[----:B------:R-:W-:-:S04]  /*4e70*/  FSETP.GTU.AND P2, PT, R84, R79, PT ;  /* 0x0000004f5400720b */ /* 0x000fc80003f4c000 */
[----:B0-----:R-:W-:Y:S02]  /*4e80*/  ISETP.EQ.OR P2, PT, R90, RZ, !P2 ;  /* 0x000000ff5a00720c */ /* 0x001fe40005742670 */
[----:B------:R-:W0:Y:S04]  /*4e90*/  LDS.U8 R90, [R89+0x1f] ;  /* 0x00001f00595a7984 */ /* 0x000e280000000000 */
[----:B------:R-:W-:-:S04]  /*4ea0*/  @!P1 IMAD.MOV R85, RZ, RZ, R86 ;  /* 0x000000ffff559224 */ /* 0x000fc800078e0256 */
[----:B------:R-:W-:-:S03]  /*4eb0*/  VIADD R86, R85, 0x1 ;  /* 0x0000000155567836 */ /* 0x000fc60000000000 */
[----:B------:R-:W-:Y:S01]  /*4ec0*/  @!P2 IMAD.MOV R86, RZ, RZ, R85 ;  /* 0x000000ffff56a224 */ /* 0x000fe200078e0255 */
[----:B---3--:R-:W-:-:S03]  /*4ed0*/  ISETP.EQ.OR P3, PT, R91, RZ, !P3 ;  /* 0x000000ff5b00720c */ /* 0x008fc60005f62670 */
[----:B------:R-:W-:Y:S01]  /*4ee0*/  VIADD R85, R86, 0x1 ;  /* 0x0000000156557836 */ /* 0x000fe20000000000 */
[----:B-1----:R-:W-:-:S09]  /*4ef0*/  ISETP.EQ.OR P4, PT, R92, RZ, !P4 ;  /* 0x000000ff5c00720c */ /* 0x002fd20006782670 */
        /* <DEDUP_REMOVED lines=8> */
[----:B------:R-:W-:Y:S01]  /*4f80*/  @!P6 IMAD.MOV R85, RZ, RZ, R84 ;  /* 0x000000ffff55e224 */ /* 0x000fe200078e0254 */
[----:B------:R-:W-:-:S04]  /*4f90*/  FSEL R84, RZ, 3.40200000055538034030e+38, !P6 ;  /* 0x7f7ff023ff547808 */ /* 0x000fc80007000000 */
[----:B------:R-:W-:-:S13]  /*4fa0*/  ISETP.GT.U32.AND P6, PT, R85, 0x1f, PT ;  /* 0x0000001f5500780c */ /* 0x000fda0003fc4070 */
[----:B------:R-:W-:Y:S05]  /*4fb0*/  @P6 BRA `(.L_x_22) ;  /* 0x0000000800f06947 */ /* 0x000fea0003800000 */
        /* <DEDUP_REMOVED lines=8> */
[C---:B------:R-:W-:Y:S02]  /*5040*/  LOP3.LUT P1, RZ, R2.reuse, 0x1000000, RZ, 0xc0, !PT ;  /* 0x0100000002ff7812 */ /* 0x040fe4000782c0ff */
[----:B------:R-:W-:Y:S02]  /*5050*/  P2R R132, PR, RZ, 0x1 ;  /* 0x00000001ff847803 */ /* 0x000fe40000000000 */
[----:B------:R-:W-:Y:S02]  /*5060*/  LOP3.LUT P0, RZ, R2, 0x8000, RZ, 0xc0, !PT ;  /* 0x0000800002ff7812 */ /* 0x000fe4000780c0ff */
[----:B------:R-:W-:-:S02]  /*5070*/  P2R R86, PR, RZ, 0x40 ;  /* 0x00000040ff567803 */ /* 0x000fc40000000000 */
        /* <DEDUP_REMOVED lines=10> */
[C---:B------:R-:W-:Y:S02]  /*5120*/  LOP3.LUT P0, RZ, R2.reuse, 0x800, RZ, 0xc0, !PT ;  /* 0x0000080002ff7812 */ /* 0x040fe4000780c0ff */
[----:B------:R-:W-:-:S02]  /*5130*/  LOP3.LUT P2, RZ, R2, 0x800000, RZ, 0xc0, !PT ;  /* 0x0080000002ff7812 */ /* 0x000fc4000784c0ff */
[----:B------:R-:W-:Y:S02]  /*5140*/  P2R R122, PR, RZ, 0x1 ;  /* 0x00000001ff7a7803 */ /* 0x000fe40000000000 */
[C---:B------:R-:W-:Y:S02]  /*5150*/  LOP3.LUT P0, RZ, R2.reuse, 0x400, RZ, 0xc0, !PT ;  /* 0x0000040002ff7812 */ /* 0x040fe4000780c0ff */
[----:B------:R-:W-:Y:S02]  /*5160*/  P2R R140, PR, RZ, 0x20 ;  /* 0x00000020ff8c7803 */ /* 0x000fe40000000000 */
[----:B------:R-:W-:Y:S02]  /*5170*/  P2R R102, PR, RZ, 0x1 ;  /* 0x00000001ff667803 */ /* 0x000fe40000000000 */
[C---:B------:R-:W-:Y:S02]  /*5180*/  LOP3.LUT P0, RZ, R2.reuse, 0x200, RZ, 0xc0, !PT ;  /* 0x0000020002ff7812 */ /* 0x040fe4000780c0ff */
[----:B------:R-:W-:-:S02]  /*5190*/  LOP3.LUT P4, RZ, R2, 0x1, RZ, 0xc0, !PT ;  /* 0x0000000102ff7812 */ /* 0x000fc4000788c0ff */
[----:B------:R-:W-:Y:S02]  /*51a0*/  P2R R100, PR, RZ, 0x1 ;  /* 0x00000001ff647803 */ /* 0x000fe40000000000 */
[C---:B------:R-:W-:Y:S02]  /*51b0*/  LOP3.LUT P0, RZ, R2.reuse, 0x100, RZ, 0xc0, !PT ;  /* 0x0000010002ff7812 */ /* 0x040fe4000780c0ff */
[----:B------:R-:W-:Y:S02]  /*51c0*/  FSEL R157, RZ, 3.40200000055538034030e+38, P1 ;  /* 0x7f7ff023ff9d7808 */ /* 0x000fe40000800000 */
[----:B------:R-:W-:Y:S02]  /*51d0*/  P2R R98, PR, RZ, 0x1 ;  /* 0x00000001ff627803 */ /* 0x000fe40000000000 */
[C---:B------:R-:W-:Y:S02]  /*51e0*/  LOP3.LUT P0, RZ, R2.reuse, 0x80, RZ, 0xc0, !PT ;  /* 0x0000008002ff7812 */ /* 0x040fe4000780c0ff */
[----:B------:R-:W-:-:S02]  /*51f0*/  LOP3.LUT P5, RZ, R2, 0x80000, RZ, 0xc0, !PT ;  /* 0x0008000002ff7812 */ /* 0x000fc400078ac0ff */
        /* <DEDUP_REMOVED lines=8> */
[----:B------:R-:W-:Y:S02]  /*5280*/  FSEL R95, RZ, 3.40200000055538034030e+38, !P6 ;  /* 0x7f7ff023ff5f7808 */ /* 0x000fe40007000000 */
[----:B------:R-:W-:Y:S02]  /*5290*/  P2R R90, PR, RZ, 0x1 ;  /* 0x00000001ff5a7803 */ /* 0x000fe40000000000 */
[----:B------:R-:W-:Y:S02]  /*52a0*/  LOP3.LUT P0, RZ, R2, 0x8, RZ, 0xc0, !PT ;  /* 0x0000000802ff7812 */ /* 0x000fe4000780c0ff */
[----:B------:R-:W-:-:S02]  /*52b0*/  ISETP.NE.AND P6, PT, R86, RZ, PT ;  /* 0x000000ff5600720c */ /* 0x000fc40003fc5270 */
[----:B------:R-:W-:Y:S02]  /*52c0*/  FSEL R99, RZ, 3.40200000055538034030e+38, !P0 ;  /* 0x7f7ff023ff637808 */ /* 0x000fe40004000000 */
[----:B------:R-:W-:Y:S02]  /*52d0*/  ISETP.NE.AND P0, PT, R90, RZ, PT ;  /* 0x000000ff5a00720c */ /* 0x000fe40003f05270 */
[----:B------:R-:W-:Y:S02]  /*52e0*/  FSEL R151, RZ, 3.40200000055538034030e+38, !P2 ;  /* 0x7f7ff023ff977808 */ /* 0x000fe40005000000 */
[----:B------:R-:W-:Y:S02]  /*52f0*/  FSEL R101, RZ, 3.40200000055538034030e+38, !P0 ;  /* 0x7f7ff023ff657808 */ /* 0x000fe40004000000 */
[----:B------:R-:W-:Y:S02]  /*5300*/  ISETP.NE.AND P0, PT, R92, RZ, PT ;  /* 0x000000ff5c00720c */ /* 0x000fe40003f05270 */
[----:B------:R-:W-:-:S02]  /*5310*/  FSEL R93, RZ, 3.40200000055538034030e+38, !P4 ;  /* 0x7f7ff023ff5d7808 */ /* 0x000fc40006000000 */
[----:B------:R-:W-:Y:S02]  /*5320*/  FSEL R103, RZ, 3.40200000055538034030e+38, !P0 ;  /* 0x7f7ff023ff677808 */ /* 0x000fe40004000000 */
[----:B------:R-:W-:Y:S02]  /*5330*/  ISETP.NE.AND P0, PT, R94, RZ, PT ;  /* 0x000000ff5e00720c */ /* 0x000fe40003f05270 */
[----:B------:R-:W-:Y:S02]  /*5340*/  FSETP.GEU.AND P2, PT, R157, R8, PT ;  /* 0x000000089d00720b */ /* 0x000fe40003f4e000 */
[----:B------:R-:W-:Y:S02]  /*5350*/  FSEL R123, RZ, 3.40200000055538034030e+38, !P0 ;  /* 0x7f7ff023ff7b7808 */ /* 0x000fe40004000000 */
[----:B------:R-:W-:Y:S02]  /*5360*/  ISETP.NE.AND P0, PT, R96, RZ, PT ;  /* 0x000000ff6000720c */ /* 0x000fe40003f05270 */
[----:B------:R-:W-:-:S02]  /*5370*/  LOP3.LUT P4, RZ, R2, 0x400000, RZ, 0xc0, !PT ;  /* 0x0040000002ff7812 */ /* 0x000fc4000788c0ff */
        /* <DEDUP_REMOVED lines=8> */
[----:B------:R-:W-:Y:S02]  /*5400*/  FSEL R97, RZ, 3.40200000055538034030e+38, !P6 ;  /* 0x7f7ff023ff617808 */ /* 0x000fe40007000000 */
[----:B------:R-:W-:Y:S02]  /*5410*/  FSEL R131, RZ, 3.40200000055538034030e+38, !P0 ;  /* 0x7f7ff023ff837808 */ /* 0x000fe40004000000 */
[----:B------:R-:W-:Y:S02]  /*5420*/  ISETP.NE.AND P0, PT, R122, RZ, PT ;  /* 0x000000ff7a00720c */ /* 0x000fe40003f05270 */
[----:B------:R-:W-:-:S02]  /*5430*/  FSETP.GEU.AND P3, PT, R151, R10, PT ;  /* 0x0000000a9700720b */ /* 0x000fc40003f6e000 */
[----:B------:R-:W-:Y:S02]  /*5440*/  FSEL R133, RZ, 3.40200000055538034030e+38, !P0 ;  /* 0x7f7ff023ff857808 */ /* 0x000fe40004000000 */
[----:B------:R-:W-:Y:S02]  /*5450*/  ISETP.NE.AND P0, PT, R124, RZ, PT ;  /* 0x000000ff7c00720c */ /* 0x000fe40003f05270 */
[----:B------:R-:W-:Y:S02]  /*5460*/  LOP3.LUT P6, RZ, R2, 0x100000, RZ, 0xc0, !PT ;  /* 0x0010000002ff7812 */ /* 0x000fe400078cc0ff */
[----:B------:R-:W-:Y:S02]  /*5470*/  FSEL R135, RZ, 3.40200000055538034030e+38, !P0 ;  /* 0x7f7ff023ff877808 */ /* 0x000fe40004000000 */
[----:B------:R-:W-:Y:S02]  /*5480*/  ISETP.NE.AND P0, PT, R126, RZ, PT ;  /* 0x000000ff7e00720c */ /* 0x000fe40003f05270 */
[----:B------:R-:W-:-:S02]  /*5490*/  FSEL R8, R157, R8, !P2 ;  /* 0x000000089d087208 */ /* 0x000fc40005000000 */
[----:B------:R-:W-:Y:S02]  /*54a0*/  FSEL R137, RZ, 3.40200000055538034030e+38, !P0 ;  /* 0x7f7ff023ff897808 */ /* 0x000fe40004000000 */
[----:B------:R-:W-:Y:S02]  /*54b0*/  ISETP.NE.AND P0, PT, R128, RZ, PT ;  /* 0x000000ff8000720c */ /* 0x000fe40003f05270 */
[----:B------:R-:W-:Y:S02]  /*54c0*/  SEL R119, R0, R119, !P2 ;  /* 0x0000007700777207 */ /* 0x000fe40005000000 */
[----:B------:R-:W-:Y:S02]  /*54d0*/  FSEL R139, RZ, 3.40200000055538034030e+38, !P0 ;  /* 0x7f7ff023ff8b7808 */ /* 0x000fe40004000000 */
[----:B------:R-:W-:Y:S02]  /*54e0*/  ISETP.NE.AND P0, PT, R130, RZ, PT ;  /* 0x000000ff8200720c */ /* 0x000fe40003f05270 */
[----:B------:R-:W-:-:S02]  /*54f0*/  FSETP.GEU.AND P2, PT, R149, R18, PT ;  /* 0x000000129500720b */ /* 0x000fc40003f4e000 */
[----:B------:R-:W-:Y:S02]  /*5500*/  FSEL R141, RZ, 3.40200000055538034030e+38, !P0 ;  /* 0x7f7ff023ff8d7808 */ /* 0x000fe40004000000 */
[----:B------:R-:W-:Y:S02]  /*5510*/  ISETP.NE.AND P0, PT, R132, RZ, PT ;  /* 0x000000ff8400720c */ /* 0x000fe40003f05270 */
[----:B------:R-:W-:Y:S02]  /*5520*/  FSEL R10, R151, R10, !P3 ;  /* 0x0000000a970a7208 */ /* 0x000fe40005800000 */
[----:B------:R-:W-:Y:S02]  /*5530*/  FSEL R143, RZ, 3.40200000055538034030e+38, !P0 ;  /* 0x7f7ff023ff8f7808 */ /* 0x000fe40004000000 */
[----:B------:R-:W-:Y:S02]  /*5540*/  ISETP.NE.AND P0, PT, R134, RZ, PT ;  /* 0x000000ff8600720c */ /* 0x000fe40003f05270 */
[----:B------:R-:W-:-:S02]  /*5550*/  FSEL R151, RZ, 3.40200000055538034030e+38, !P6 ;  /* 0x7f7ff023ff977808 */ /* 0x000fc40007000000 */
[----:B------:R-:W-:Y:S02]  /*5560*/  FSEL R145, RZ, 3.40200000055538034030e+38, !P0 ;  /* 0x7f7ff023ff917808 */ /* 0x000fe40004000000 */
[----:B------:R-:W-:Y:S02]  /*5570*/  ISETP.NE.AND P0, PT, R136, RZ, PT ;  /* 0x000000ff8800720c */ /* 0x000fe40003f05270 */
[----:B------:R-:W-:Y:S02]  /*5580*/  FSEL R18, R149, R18, !P2 ;  /* 0x0000001295127208 */ /* 0x000fe40005000000 */
[----:B------:R-:W-:Y:S02]  /*5590*/  FSEL R147, RZ, 3.40200000055538034030e+38, !P0 ;  /* 0x7f7ff023ff937808 */ /* 0x000fe40004000000 */
[----:B------:R-:W-:Y:S02]  /*55a0*/  ISETP.NE.AND P0, PT, R138, RZ, PT ;  /* 0x000000ff8a00720c */ /* 0x000fe40003f05270 */
[----:B------:R-:W-:-:S02]  /*55b0*/  SEL R113, R0, R113, !P2 ;  /* 0x0000007100717207 */ /* 0x000fc40005000000 */
[----:B------:R-:W-:Y:S02]  /*55c0*/  FSEL R155, RZ, 3.40200000055538034030e+38, !P0 ;  /* 0x7f7ff023ff9b7808 */ /* 0x000fe40004000000 */
[----:B------:R-:W-:Y:S02]  /*55d0*/  FSETP.GEU.AND P2, PT, R139, R28, PT ;  /* 0x0000001c8b00720b */ /* 0x000fe40003f4e000 */
[CC--:B------:R-:W-:Y:S02]  /*55e0*/  FSETP.GEU.AND P0, PT, R155.reuse, R6.reuse, PT ;  /* 0x000000069b00720b */ /* 0x0c0fe40003f0e000 */
[----:B------:R-:W-:Y:S02]  /*55f0*/  SEL R5, R0, R5, !P3 ;  /* 0x0000000500057207 */ /* 0x000fe40005800000 */
[----:B------:R-:W-:Y:S02]  /*5600*/  FSEL R6, R155, R6, !P0 ;  /* 0x000000069b067208 */ /* 0x000fe40004000000 */
[----:B------:R-:W-:-:S02]  /*5610*/  FSEL R155, RZ, 3.40200000055538034030e+38, !P4 ;  /* 0x7f7ff023ff9b7808 */ /* 0x000fc40006000000 */
[----:B------:R-:W-:Y:S02]  /*5620*/  FSETP.GEU.AND P4, PT, R153, R14, PT ;  /* 0x0000000e9900720b */ /* 0x000fe40003f8e000 */
[CC--:B------:R-:W-:Y:S02]  /*5630*/  FSETP.GEU.AND P6, PT, R155.reuse, R12.reuse, PT ;  /* 0x0000000c9b00720b */ /* 0x0c0fe40003fce000 */
[C---:B------:R-:W-:Y:S02]  /*5640*/  SEL R117, R0.reuse, R117, !P0 ;  /* 0x0000007500757207 */ /* 0x040fe40004000000 */
[----:B------:R-:W-:Y:S02]  /*5650*/  FSEL R12, R155, R12, !P6 ;  /* 0x0000000c9b0c7208 */ /* 0x000fe40007000000 */
[----:B------:R-:W-:Y:S02]  /*5660*/  FSEL R14, R153, R14, !P4 ;  /* 0x0000000e990e7208 */ /* 0x000fe40006000000 */
[----:B------:R-:W-:-:S02]  /*5670*/  SEL R7, R0, R7, !P6 ;  /* 0x0000000700077207 */ /* 0x000fc40007000000 */
[----:B------:R-:W-:Y:S02]  /*5680*/  SEL R109, R0, R109, !P4 ;  /* 0x0000006d006d7207 */ /* 0x000fe40006000000 */
[----:B------:R-:W-:Y:S02]  /*5690*/  FSETP.GEU.AND P0, PT, R151, R16, PT ;  /* 0x000000109700720b */ /* 0x000fe40003f0e000 */
[----:B------:R-:W-:Y:S02]  /*56a0*/  FSETP.GEU.AND P3, PT, R147, R20, PT ;  /* 0x000000149300720b */ /* 0x000fe40003f6e000 */
[----:B------:R-:W-:Y:S02]  /*56b0*/  FSETP.GEU.AND P6, PT, R145, R22, PT ;  /* 0x000000169100720b */ /* 0x000fe40003fce000 */
[----:B------:R-:W-:Y:S02]  /*56c0*/  FSETP.GEU.AND P4, PT, R143, R24, PT ;  /* 0x000000188f00720b */ /* 0x000fe40003f8e000 */
[----:B------:R-:W-:-:S02]  /*56d0*/  FSEL R28, R139, R28, !P2 ;  /* 0x0000001c8b1c7208 */ /* 0x000fc40005000000 */
[C---:B------:R-:W-:Y:S02]  /*56e0*/  SEL R107, R0.reuse, R107, !P2 ;  /* 0x0000006b006b7207 */ /* 0x040fe40005000000 */
[----:B------:R-:W-:Y:S02]  /*56f0*/  FSETP.GEU.AND P2, PT, R129, R38, PT ;  /* 0x000000268100720b */ /* 0x000fe40003f4e000 */
[----:B------:R-:W-:Y:S02]  /*5700*/  FSEL R16, R151, R16, !P0 ;  /* 0x0000001097107208 */ /* 0x000fe40004000000 */
[----:B------:R-:W-:Y:S02]  /*5710*/  SEL R111, R0, R111, !P0 ;  /* 0x0000006f006f7207 */ /* 0x000fe40004000000 */
[----:B------:R-:W-:Y:S02]  /*5720*/  FSEL R20, R147, R20, !P3 ;  /* 0x0000001493147208 */ /* 0x000fe40005800000 */
[----:B------:R-:W-:-:S02]  /*5730*/  FSEL R22, R145, R22, !P6 ;  /* 0x0000001691167208 */ /* 0x000fc40007000000 */
[----:B------:R-:W-:Y:S02]  /*5740*/  FSEL R24, R143, R24, !P4 ;  /* 0x000000188f187208 */ /* 0x000fe40006000000 */
[C---:B------:R-:W-:Y:S02]  /*5750*/  SEL R115, R0.reuse, R115, !P3 ;  /* 0x0000007300737207 */ /* 0x040fe40005800000 */
[C---:B------:R-:W-:Y:S02]  /*5760*/  SEL R47, R0.reuse, R47, !P6 ;  /* 0x0000002f002f7207 */ /* 0x040fe40007000000 */
[----:B------:R-:W-:Y:S02]  /*5770*/  SEL R51, R0, R51, !P4 ;  /* 0x0000003300337207 */ /* 0x000fe40006000000 */
[----:B------:R-:W-:Y:S02]  /*5780*/  FSETP.GEU.AND P0, PT, R141, R26, PT ;  /* 0x0000001a8d00720b */ /* 0x000fe40003f0e000 */
[----:B------:R-:W-:-:S02]  /*5790*/  FSETP.GEU.AND P3, PT, R137, R30, PT ;  /* 0x0000001e8900720b */ /* 0x000fc40003f6e000 */
[----:B------:R-:W-:Y:S02]  /*57a0*/  FSETP.GEU.AND P6, PT, R135, R32, PT ;  /* 0x000000208700720b */ /* 0x000fe40003fce000 */
[----:B------:R-:W-:Y:S02]  /*57b0*/  FSETP.GEU.AND P4, PT, R133, R34, PT ;  /* 0x000000228500720b */ /* 0x000fe40003f8e000 */
[----:B------:R-:W-:Y:S02]  /*57c0*/  FSEL R38, R129, R38, !P2 ;  /* 0x0000002681267208 */ /* 0x000fe40005000000 */
[----:B------:R-:W-:Y:S02]  /*57d0*/  SEL R31, R0, R31, !P2 ;  /* 0x0000001f001f7207 */ /* 0x000fe40005000000 */
[----:B------:R-:W-:Y:S02]  /*57e0*/  FSETP.GEU.AND P2, PT, R101, R50, PT ;  /* 0x000000326500720b */ /* 0x000fe40003f4e000 */
[----:B------:R-:W-:-:S02]  /*57f0*/  FSEL R26, R141, R26, !P0 ;  /* 0x0000001a8d1a7208 */ /* 0x000fc40004000000 */
[----:B------:R-:W-:Y:S02]  /*5800*/  FSEL R30, R137, R30, !P3 ;  /* 0x0000001e891e7208 */ /* 0x000fe40005800000 */
[----:B------:R-:W-:Y:S02]  /*5810*/  FSEL R32, R135, R32, !P6 ;  /* 0x0000002087207208 */ /* 0x000fe40007000000 */
[----:B------:R-:W-:Y:S02]  /*5820*/  FSEL R34, R133, R34, !P4 ;  /* 0x0000002285227208 */ /* 0x000fe40006000000 */
        /* <DEDUP_REMOVED lines=8> */
[----:B------:R-:W-:-:S02]  /*58b0*/  FSEL R50, R101, R50, !P2 ;  /* 0x0000003265327208 */ /* 0x000fc40005000000 */
[----:B------:R-:W-:Y:S02]  /*58c0*/  SEL R25, R0, R25, !P2 ;  /* 0x0000001900197207 */ /* 0x000fe40005000000 */
[----:B------:R-:W-:Y:S02]  /*58d0*/  FSETP.GEU.AND P1, PT, R84, R121, PT ;  /* 0x000000795400720b */ /* 0x000fe40003f2e000 */
[----:B------:R-:W-:Y:S02]  /*58e0*/  FSETP.GEU.AND P2, PT, R85, R112, PT ;  /* 0x000000705500720b */ /* 0x000fe40003f4e000 */
[----:B------:R-:W-:Y:S02]  /*58f0*/  ISETP.NE.AND P5, PT, R140, RZ, PT ;  /* 0x000000ff8c00720c */ /* 0x000fe40003fa5270 */
[----:B------:R-:W-:Y:S02]  /*5900*/  FSEL R36, R131, R36, !P0 ;  /* 0x0000002483247208 */ /* 0x000fe40004000000 */
[----:B------:R-:W-:-:S02]  /*5910*/  FSEL R40, R127, R40, !P3 ;  /* 0x000000287f287208 */ /* 0x000fc40005800000 */
[----:B------:R-:W-:Y:S02]  /*5920*/  FSEL R42, R125, R42, !P6 ;  /* 0x0000002a7d2a7208 */ /* 0x000fe40007000000 */
[C---:B------:R-:W-:Y:S01]  /*5930*/  SEL R45, R0.reuse, R45, !P0 ;  /* 0x0000002d002d7207 */ /* 0x040fe20004000000 */
[----:B------:R-:W-:Y:S01]  /*5940*/  @!P1 IMAD.MOV.U32 R121, RZ, RZ, R84 ;  /* 0x000000ffff799224 */ /* 0x000fe200078e0054 */
[C---:B------:R-:W-:Y:S01]  /*5950*/  SEL R33, R0.reuse, R33, !P3 ;  /* 0x0000002100217207 */ /* 0x040fe20005800000 */
[----:B------:R-:W-:Y:S01]  /*5960*/  @!P1 IMAD.MOV.U32 R4, RZ, RZ, R0 ;  /* 0x000000ffff049224 */ /* 0x000fe200078e0000 */
[----:B------:R-:W-:Y:S02]  /*5970*/  FSEL R44, R123, R44, !P4 ;  /* 0x0000002c7b2c7208 */ /* 0x000fe40006000000 */
[C---:B------:R-:W-:Y:S02]  /*5980*/  SEL R35, R0.reuse, R35, !P6 ;  /* 0x0000002300237207 */ /* 0x040fe40007000000 */
[----:B------:R-:W-:-:S02]  /*5990*/  SEL R37, R0, R37, !P4 ;  /* 0x0000002500257207 */ /* 0x000fc40006000000 */
[----:B------:R-:W-:Y:S02]  /*59a0*/  FSETP.GEU.AND P0, PT, R103, R46, PT ;  /* 0x0000002e6700720b */ /* 0x000fe40003f0e000 */
[----:B------:R-:W-:Y:S02]  /*59b0*/  FSETP.GEU.AND P3, PT, R99, R104, PT ;  /* 0x000000686300720b */ /* 0x000fe40003f6e000 */
[----:B------:R-:W-:Y:S02]  /*59c0*/  FSETP.GEU.AND P6, PT, R97, R106, PT ;  /* 0x0000006a6100720b */ /* 0x000fe40003fce000 */
[----:B------:R-:W-:Y:S02]  /*59d0*/  FSETP.GEU.AND P4, PT, R95, R108, PT ;  /* 0x0000006c5f00720b */ /* 0x000fe40003f8e000 */
[----:B------:R-:W-:Y:S02]  /*59e0*/  FSEL R112, R85, R112, !P2 ;  /* 0x0000007055707208 */ /* 0x000fe40005000000 */
[----:B------:R-:W-:-:S02]  /*59f0*/  FSEL R85, RZ, 3.40200000055538034030e+38, !P5 ;  /* 0x7f7ff023ff557808 */ /* 0x000fc40006800000 */
[----:B------:R-:W-:Y:S02]  /*5a00*/  FSEL R46, R103, R46, !P0 ;  /* 0x0000002e672e7208 */ /* 0x000fe40004000000 */
[----:B------:R-:W-:Y:S02]  /*5a10*/  FSEL R104, R99, R104, !P3 ;  /* 0x0000006863687208 */ /* 0x000fe40005800000 */
[C---:B------:R-:W-:Y:S02]  /*5a20*/  SEL R23, R0.reuse, R23, !P0 ;  /* 0x0000001700177207 */ /* 0x040fe40004000000 */
[----:B------:R-:W-:Y:S02]  /*5a30*/  FSEL R106, R97, R106, !P6 ;  /* 0x0000006a616a7208 */ /* 0x000fe40007000000 */
[----:B------:R-:W-:Y:S02]  /*5a40*/  FSEL R108, R95, R108, !P4 ;  /* 0x0000006c5f6c7208 */ /* 0x000fe40006000000 */
[----:B------:R-:W-:-:S02]  /*5a50*/  SEL R27, R0, R27, !P3 ;  /* 0x0000001b001b7207 */ /* 0x000fc40005800000 */
[C---:B------:R-:W-:Y:S02]  /*5a60*/  SEL R29, R0.reuse, R29, !P6 ;  /* 0x0000001d001d7207 */ /* 0x040fe40007000000 */
[----:B------:R-:W-:Y:S02]  /*5a70*/  SEL R15, R0, R15, !P4 ;  /* 0x0000000f000f7207 */ /* 0x000fe40006000000 */
[----:B------:R-:W-:Y:S02]  /*5a80*/  FSETP.GEU.AND P0, PT, R93, R110, PT ;  /* 0x0000006e5d00720b */ /* 0x000fe40003f0e000 */
[----:B------:R-:W-:Y:S02]  /*5a90*/  FSETP.GEU.AND P3, PT, R91, R114, PT ;  /* 0x000000725b00720b */ /* 0x000fe40003f6e000 */
[----:B------:R-:W-:Y:S02]  /*5aa0*/  FSETP.GEU.AND P5, PT, R89, R116, PT ;  /* 0x000000745900720b */ /* 0x000fe40003fae000 */
[----:B------:R-:W-:-:S02]  /*5ab0*/  FSETP.GEU.AND P4, PT, R87, R118, PT ;  /* 0x000000765700720b */ /* 0x000fc40003f8e000 */
[----:B------:R-:W-:Y:S02]  /*5ac0*/  FSETP.GEU.AND P6, PT, R85, R120, PT ;  /* 0x000000785500720b */ /* 0x000fe40003fce000 */
[----:B------:R-:W-:Y:S02]  /*5ad0*/  FSEL R110, R93, R110, !P0 ;  /* 0x0000006e5d6e7208 */ /* 0x000fe40004000000 */
[----:B------:R-:W-:Y:S02]  /*5ae0*/  FSEL R114, R91, R114, !P3 ;  /* 0x000000725b727208 */ /* 0x000fe40005800000 */
[----:B------:R-:W-:Y:S02]  /*5af0*/  FSEL R116, R89, R116, !P5 ;  /* 0x0000007459747208 */ /* 0x000fe40006800000 */
[----:B------:R-:W-:Y:S02]  /*5b00*/  FSEL R118, R87, R118, !P4 ;  /* 0x0000007657767208 */ /* 0x000fe40006000000 */
[----:B------:R-:W-:-:S02]  /*5b10*/  FSEL R120, R85, R120, !P6 ;  /* 0x0000007855787208 */ /* 0x000fc40007000000 */
[C---:B------:R-:W-:Y:S02]  /*5b20*/  SEL R17, R0.reuse, R17, !P0 ;  /* 0x0000001100117207 */ /* 0x040fe40004000000 */
[C---:B------:R-:W-:Y:S02]  /*5b30*/  SEL R19, R0.reuse, R19, !P2 ;  /* 0x0000001300137207 */ /* 0x040fe40005000000 */
[C---:B------:R-:W-:Y:S02]  /*5b40*/  SEL R21, R0.reuse, R21, !P3 ;  /* 0x0000001500157207 */ /* 0x040fe40005800000 */
[C---:B------:R-:W-:Y:S02]  /*5b50*/  SEL R9, R0.reuse, R9, !P5 ;  /* 0x0000000900097207 */ /* 0x040fe40006800000 */
[C---:B------:R-:W-:Y:S02]  /*5b60*/  SEL R11, R0.reuse, R11, !P4 ;  /* 0x0000000b000b7207 */ /* 0x040fe40006000000 */
[----:B------:R-:W-:-:S07]  /*5b70*/  SEL R13, R0, R13, !P6 ;  /* 0x0000000d000d7207 */ /* 0x000fce0007000000 */
.L_x_22:
[----:B------:R-:W-:Y:S05]  /*5b80*/  BSYNC.RECONVERGENT B1 ;  /* 0x0000000000017941 */ /* 0x000fea0003800200 */
.L_x_21:
[----:B------:R-:W0:Y:S02]  /*5b90*/  LDCU UR4, c[0x0][0x360] ;  /* 0x00006c00ff0477ac */ /* 0x000e240008000800 */
[----:B0-----:R-:W-:-:S05]  /*5ba0*/  VIADD R0, R0, UR4 ;  /* 0x0000000400007c36 */ /* 0x001fca0008000000 */
[----:B------:R-:W-:-:S13]  /*5bb0*/  ISETP.GE.AND P0, PT, R0, R3, PT ;  /* 0x000000030000720c */ /* 0x000fda0003f06270 */
[----:B------:R-:W-:Y:S05]  /*5bc0*/  @!P0 BRA `(.L_x_23) ;  /* 0xffffffe4008c8947 */ /* 0x000fea000383ffff */
.L_x_14:
[----:B------:R-:W-:Y:S05]  /*5bd0*/  BSYNC.RECONVERGENT B0 ;  /* 0x0000000000007941 */ /* 0x000fea0003800200 */
.L_x_13:
[----:B------:R-:W0:Y:S01]  /*5be0*/  S2R R2, SR_TID.X ;  /* 0x0000000000027919 */ /* 0x000e220000002100 */
[C---:B------:R-:W-:Y:S01]  /*5bf0*/  ISETP.GE.AND P0, PT, R48.reuse, RZ, PT ;  /* 0x000000ff3000720c */ /* 0x040fe20003f06270 */
[----:B------:R-:W1:Y:S03]  /*5c00*/  LDCU UR4, c[0x0][0x360] ;  /* 0x00006c00ff0477ac */ /* 0x000e660008000800 */
[----:B------:R-:W-:-:S13]  /*5c10*/  ISETP.GE.OR P0, PT, R48, UR10, !P0 ;  /* 0x0000000a30007c0c */ /* 0x000fda000c706670 */
[----:B------:R-:W-:Y:S05]  /*5c20*/  @P0 BRA `(.L_x_24) ;  /* 0x00000000005c0947 */ /* 0x000fea0003800000 */
[C---:B------:R-:W-:Y:S01]  /*5c30*/  FSETP.GEU.AND P0, PT, R6.reuse, RZ, PT ;  /* 0x000000ff0600720b */ /* 0x040fe20003f0e000 */
[----:B------:R-:W-:Y:S03]  /*5c40*/  BSSY.RECONVERGENT B0, `(.L_x_25) ;  /* 0x000000d000007945 */ /* 0x000fe60003800200 */
[----:B------:R-:W-:-:S04]  /*5c50*/  FSEL R0, -R6, R6, !P0 ;  /* 0x0000000606007208 */ /* 0x000fc80004000100 */
[----:B------:R2:W3:Y:S01]  /*5c60*/  MUFU.RSQ R53, R0 ;  /* 0x0000000000357308 */ /* 0x0004e20000001400 */
[----:B------:R-:W-:-:S05]  /*5c70*/  VIADD R3, R0, 0xf3000000 ;  /* 0xf300000000037836 */ /* 0x000fca0000000000 */
[----:B------:R-:W-:-:S13]  /*5c80*/  ISETP.GT.U32.AND P0, PT, R3, 0x727fffff, PT ;  /* 0x727fffff0300780c */ /* 0x000fda0003f04070 */
[----:B--23--:R-:W-:Y:S05]  /*5c90*/  @!P0 BRA `(.L_x_26) ;  /* 0x00000000000c8947 */ /* 0x00cfea0003800000 */
[----:B------:R-:W-:-:S07]  /*5ca0*/  MOV R55, 0x5cc0 ;  /* 0x00005cc000377802 */ /* 0x000fce0000000f00 */
[----:B01----:R-:W-:Y:S05]  /*5cb0*/  CALL.REL.NOINC `($__internal_0_$__cuda_sm20_sqrt_rn_f32_slowpath) ;  /* 0x0000003800447944 */ /* 0x003fea0003c00000 */
[----:B------:R-:W-:Y:S05]  /*5cc0*/  BRA `(.L_x_27) ;  /* 0x0000000000107947 */ /* 0x000fea0003800000 */
.L_x_26:
[----:B------:R-:W-:Y:S01]  /*5cd0*/  FMUL.FTZ R3, R0, R53 ;  /* 0x0000003500037220 */ /* 0x000fe20000410000 */
[----:B------:R-:W-:-:S03]  /*5ce0*/  FMUL.FTZ R6, R53, 0.5 ;  /* 0x3f00000035067820 */ /* 0x000fc60000410000 */
[----:B------:R-:W-:-:S04]  /*5cf0*/  FFMA R0, -R3, R3, R0 ;  /* 0x0000000303007223 */ /* 0x000fc80000000100 */
[----:B------:R-:W-:-:S07]  /*5d00*/  FFMA R3, R0, R6, R3 ;  /* 0x0000000600037223 */ /* 0x000fce0000000003 */
.L_x_27:
[----:B-1----:R-:W-:Y:S05]  /*5d10*/  BSYNC.RECONVERGENT B0 ;  /* 0x0000000000007941 */ /* 0x002fea0003800200 */
.L_x_25:
[----:B------:R-:W1:Y:S01]  /*5d20*/  LDC.64 R52, c[0x0][0x380] ;  /* 0x0000e000ff347b82 */ /* 0x000e620000000a00 */
[----:B0-----:R-:W-:Y:S02]  /*5d30*/  IMAD R57, R48, UR4, R2 ;  /* 0x0000000430397c24 */ /* 0x001fe4000f8e0202 */
[----:B------:R-:W-:-:S05]  /*5d40*/  VIADD R117, R117, 0x1 ;  /* 0x0000000175757836 */ /* 0x000fca0000000000 */
[----:B------:R-:W0:Y:S01]  /*5d50*/  LDC.64 R54, c[0x0][0x388] ;  /* 0x0000e200ff367b82 */ /* 0x000e220000000a00 */
[----:B-1----:R-:W-:-:S05]  /*5d60*/  IMAD.WIDE.U32 R52, R57, 0x4, R52 ;  /* 0x0000000439347825 */ /* 0x002fca00078e0034 */
[----:B------:R2:W-:Y:S01]  /*5d70*/  STG.E desc[UR8][R52.64], R3 ;  /* 0x0000000334007986 */ /* 0x0005e2000c101908 */
[----:B0-----:R-:W-:-:S05]  /*5d80*/  IMAD.WIDE.U32 R54, R57, 0x4, R54 ;  /* 0x0000000439367825 */ /* 0x001fca00078e0036 */
[----:B------:R2:W-:Y:S02]  /*5d90*/  STG.E desc[UR8][R54.64], R117 ;  /* 0x0000007536007986 */ /* 0x0005e4000c101908 */
.L_x_24:
[----:B------:R-:W-:-:S04]  /*5da0*/  ISETP.GE.AND P0, PT, R49, RZ, PT ;  /* 0x000000ff3100720c */ /* 0x000fc80003f06270 */
[----:B------:R-:W-:-:S13]  /*5db0*/  ISETP.GE.OR P0, PT, R49, UR10, !P0 ;  /* 0x0000000a31007c0c */ /* 0x000fda000c706670 */
[----:B------:R-:W-:Y:S05]  /*5dc0*/  @P0 BRA `(.L_x_28) ;  /* 0x0000000000640947 */ /* 0x000fea0003800000 */
[C---:B------:R-:W-:Y:S01]  /*5dd0*/  FSETP.GEU.AND P0, PT, R8.reuse, RZ, PT ;  /* 0x000000ff0800720b */ /* 0x040fe20003f0e000 */
[----:B------:R-:W-:Y:S03]  /*5de0*/  BSSY.RECONVERGENT B0, `(.L_x_29) ;  /* 0x000000f000007945 */ /* 0x000fe60003800200 */
[----:B------:R-:W-:-:S04]  /*5df0*/  FSEL R0, -R8, R8, !P0 ;  /* 0x0000000808007208 */ /* 0x000fc80004000100 */
[----:B--2---:R2:W3:Y:S01]  /*5e00*/  MUFU.RSQ R53, R0 ;  /* 0x0000000000357308 */ /* 0x0044e20000001400 */
[----:B------:R-:W-:-:S05]  /*5e10*/  VIADD R3, R0, 0xf3000000 ;  /* 0xf300000000037836 */ /* 0x000fca0000000000 */
[----:B------:R-:W-:-:S13]  /*5e20*/  ISETP.GT.U32.AND P0, PT, R3, 0x727fffff, PT ;  /* 0x727fffff0300780c */ /* 0x000fda0003f04070 */
[----:B--23--:R-:W-:Y:S05]  /*5e30*/  @!P0 BRA `(.L_x_30) ;  /* 0x0000000000148947 */ /* 0x00cfea0003800000 */
[----:B------:R-:W-:Y:S01]  /*5e40*/  BSSY.RECONVERGENT B1, `(.L_x_31) ;  /* 0x0000003000017945 */ /* 0x000fe20003800200 */
[----:B------:R-:W-:-:S07]  /*5e50*/  MOV R55, 0x5e70 ;  /* 0x00005e7000377802 */ /* 0x000fce0000000f00 */
[----:B01----:R-:W-:Y:S05]  /*5e60*/  CALL.REL.NOINC `($__internal_0_$__cuda_sm20_sqrt_rn_f32_slowpath) ;  /* 0x0000003400d87944 */ /* 0x003fea0003c00000 */
[----:B------:R-:W-:Y:S05]  /*5e70*/  BSYNC.RECONVERGENT B1 ;  /* 0x0000000000017941 */ /* 0x000fea0003800200 */
.L_x_31:
[----:B------:R-:W-:Y:S05]  /*5e80*/  BRA `(.L_x_32) ;  /* 0x0000000000107947 */ /* 0x000fea0003800000 */
.L_x_30:
[----:B------:R-:W-:Y:S01]  /*5e90*/  FMUL.FTZ R3, R0, R53 ;  /* 0x0000003500037220 */ /* 0x000fe20000410000 */
[----:B------:R-:W-:-:S03]  /*5ea0*/  FMUL.FTZ R6, R53, 0.5 ;  /* 0x3f00000035067820 */ /* 0x000fc60000410000 */
[----:B------:R-:W-:-:S04]  /*5eb0*/  FFMA R0, -R3, R3, R0 ;  /* 0x0000000303007223 */ /* 0x000fc80000000100 */
[----:B------:R-:W-:-:S07]  /*5ec0*/  FFMA R3, R0, R6, R3 ;  /* 0x0000000600037223 */ /* 0x000fce0000000003 */
.L_x_32:
[----:B-1----:R-:W-:Y:S05]  /*5ed0*/  BSYNC.RECONVERGENT B0 ;  /* 0x0000000000007941 */ /* 0x002fea0003800200 */
.L_x_29:
        /* <DEDUP_REMOVED lines=8> */
.L_x_28:
[----:B------:R-:W-:-:S04]  /*5f60*/  UISETP.GE.AND UP0, UPT, UR20, URZ, UPT ;  /* 0x000000ff1400728c */ /* 0x000fc8000bf06270 */
[----:B------:R-:W-:-:S09]  /*5f70*/  UISETP.GE.OR UP0, UPT, UR20, UR10, !UP0 ;  /* 0x0000000a1400728c */ /* 0x000fd2000c706670 */
[----:B------:R-:W-:Y:S05]  /*5f80*/  BRA.U UP0, `(.L_x_33) ;  /* 0x0000000100687547 */ /* 0x000fea000b800000 */
[C---:B------:R-:W-:Y:S01]  /*5f90*/  FSETP.GEU.AND P0, PT, R10.reuse, RZ, PT ;  /* 0x000000ff0a00720b */ /* 0x040fe20003f0e000 */
[----:B------:R-:W-:Y:S03]  /*5fa0*/  BSSY.RECONVERGENT B0, `(.L_x_34) ;  /* 0x000000f000007945 */ /* 0x000fe60003800200 */
[----:B------:R-:W-:-:S04]  /*5fb0*/  FSEL R0, -R10, R10, !P0 ;  /* 0x0000000a0a007208 */ /* 0x000fc80004000100 */
[----:B---3--:R3:W4:Y:S01]  /*5fc0*/  MUFU.RSQ R49, R0 ;  /* 0x0000000000317308 */ /* 0x0087220000001400 */
[----:B--2---:R-:W-:-:S05]  /*5fd0*/  VIADD R3, R0, 0xf3000000 ;  /* 0xf300000000037836 */ /* 0x004fca0000000000 */
[----:B------:R-:W-:-:S13]  /*5fe0*/  ISETP.GT.U32.AND P0, PT, R3, 0x727fffff, PT ;  /* 0x727fffff0300780c */ /* 0x000fda0003f04070 */
[----:B---34-:R-:W-:Y:S05]  /*5ff0*/  @!P0 BRA `(.L_x_35) ;  /* 0x0000000000148947 */ /* 0x018fea0003800000 */
[----:B------:R-:W-:Y:S01]  /*6000*/  BSSY.RECONVERGENT B1, `(.L_x_36) ;  /* 0x0000003000017945 */ /* 0x000fe20003800200 */
[----:B------:R-:W-:-:S07]  /*6010*/  MOV R55, 0x6030 ;  /* 0x0000603000377802 */ /* 0x000fce0000000f00 */
[----:B01----:R-:W-:Y:S05]  /*6020*/  CALL.REL.NOINC `($__internal_0_$__cuda_sm20_sqrt_rn_f32_slowpath) ;  /* 0x0000003400687944 */ /* 0x003fea0003c00000 */
[----:B------:R-:W-:Y:S05]  /*6030*/  BSYNC.RECONVERGENT B1 ;  /* 0x0000000000017941 */ /* 0x000fea0003800200 */
.L_x_36:
[----:B------:R-:W-:Y:S05]  /*6040*/  BRA `(.L_x_37) ;  /* 0x0000000000107947 */ /* 0x000fea0003800000 */
.L_x_35:
[----:B------:R-:W-:Y:S01]  /*6050*/  FMUL.FTZ R3, R0, R49 ;  /* 0x0000003100037220 */ /* 0x000fe20000410000 */
[----:B------:R-:W-:-:S03]  /*6060*/  FMUL.FTZ R6, R49, 0.5 ;  /* 0x3f00000031067820 */ /* 0x000fc60000410000 */
[----:B------:R-:W-:-:S04]  /*6070*/  FFMA R0, -R3, R3, R0 ;  /* 0x0000000303007223 */ /* 0x000fc80000000100 */
[----:B------:R-:W-:-:S07]  /*6080*/  FFMA R3, R0, R6, R3 ;  /* 0x0000000600037223 */ /* 0x000fce0000000003 */
.L_x_37:
[----:B-1----:R-:W-:Y:S05]  /*6090*/  BSYNC.RECONVERGENT B0 ;  /* 0x0000000000007941 */ /* 0x002fea0003800200 */
.L_x_34:
[----:B------:R-:W0:Y:S01]  /*60a0*/  LDC R55, c[0x0][0x360] ;  /* 0x0000d800ff377b82 */ /* 0x000e220000000800 */
[----:B------:R-:W-:-:S07]  /*60b0*/  VIADD R5, R5, 0x1 ;  /* 0x0000000105057836 */ /* 0x000fce0000000000 */
[----:B------:R-:W1:Y:S08]  /*60c0*/  LDC.64 R48, c[0x0][0x380] ;  /* 0x0000e000ff307b82 */ /* 0x000e700000000a00 */
[----:B------:R-:W2:Y:S01]  /*60d0*/  LDC.64 R52, c[0x0][0x388] ;  /* 0x0000e200ff347b82 */ /* 0x000ea20000000a00 */
[----:B0-----:R-:W-:-:S04]  /*60e0*/  IMAD R55, R55, UR20, R2 ;  /* 0x0000001437377c24 */ /* 0x001fc8000f8e0202 */
[----:B-1----:R-:W-:-:S05]  /*60f0*/  IMAD.WIDE.U32 R48, R55, 0x4, R48 ;  /* 0x0000000437307825 */ /* 0x002fca00078e0030 */
[----:B------:R4:W-:Y:S01]  /*6100*/  STG.E desc[UR8][R48.64], R3 ;  /* 0x0000000330007986 */ /* 0x0009e2000c101908 */
[----:B--2---:R-:W-:-:S05]  /*6110*/  IMAD.WIDE.U32 R52, R55, 0x4, R52 ;  /* 0x0000000437347825 */ /* 0x004fca00078e0034 */
[----:B------:R4:W-:Y:S02]  /*6120*/  STG.E desc[UR8][R52.64], R5 ;  /* 0x0000000534007986 */ /* 0x0009e4000c101908 */
.L_x_33:
[----:B------:R-:W-:-:S04]  /*6130*/  UISETP.GE.AND UP0, UPT, UR21, URZ, UPT ;  /* 0x000000ff1500728c */ /* 0x000fc8000bf06270 */
[----:B------:R-:W-:-:S09]  /*6140*/  UISETP.GE.OR UP0, UPT, UR21, UR10, !UP0 ;  /* 0x0000000a1500728c */ /* 0x000fd2000c706670 */
[----:B------:R-:W-:Y:S05]  /*6150*/  BRA.U UP0, `(.L_x_38) ;  /* 0x0000000100687547 */ /* 0x000fea000b800000 */
[C---:B------:R-:W-:Y:S01]  /*6160*/  FSETP.GEU.AND P0, PT, R12.reuse, RZ, PT ;  /* 0x000000ff0c00720b */ /* 0x040fe20003f0e000 */
[----:B------:R-:W-:Y:S03]  /*6170*/  BSSY.RECONVERGENT B0, `(.L_x_39) ;  /* 0x000000f000007945 */ /* 0x000fe60003800200 */
[----:B------:R-:W-:-:S04]  /*6180*/  FSEL R0, -R12, R12, !P0 ;  /* 0x0000000c0c007208 */ /* 0x000fc80004000100 */
[----:B----4-:R4:W0:Y:S01]  /*6190*/  MUFU.RSQ R5, R0 ;  /* 0x0000000000057308 */ /* 0x0108220000001400 */
[----:B--23--:R-:W-:-:S05]  /*61a0*/  VIADD R3, R0, 0xf3000000 ;  /* 0xf300000000037836 */ /* 0x00cfca0000000000 */
[----:B------:R-:W-:-:S13]  /*61b0*/  ISETP.GT.U32.AND P0, PT, R3, 0x727fffff, PT ;  /* 0x727fffff0300780c */ /* 0x000fda0003f04070 */
[----:B0---4-:R-:W-:Y:S05]  /*61c0*/  @!P0 BRA `(.L_x_40) ;  /* 0x0000000000148947 */ /* 0x011fea0003800000 */
[----:B------:R-:W-:Y:S01]  /*61d0*/  BSSY.RECONVERGENT B1, `(.L_x_41) ;  /* 0x0000003000017945 */ /* 0x000fe20003800200 */
[----:B------:R-:W-:-:S07]  /*61e0*/  MOV R55, 0x6200 ;  /* 0x0000620000377802 */ /* 0x000fce0000000f00 */
[----:B-1----:R-:W-:Y:S05]  /*61f0*/  CALL.REL.NOINC `($__internal_0_$__cuda_sm20_sqrt_rn_f32_slowpath) ;  /* 0x0000003000f47944 */ /* 0x002fea0003c00000 */
[----:B------:R-:W-:Y:S05]  /*6200*/  BSYNC.RECONVERGENT B1 ;  /* 0x0000000000017941 */ /* 0x000fea0003800200 */
.L_x_41:
[----:B------:R-:W-:Y:S05]  /*6210*/  BRA `(.L_x_42) ;  /* 0x0000000000107947 */ /* 0x000fea0003800000 */
.L_x_40:
[----:B------:R-:W-:Y:S01]  /*6220*/  FMUL.FTZ R3, R0, R5 ;  /* 0x0000000500037220 */ /* 0x000fe20000410000 */
[----:B------:R-:W-:-:S03]  /*6230*/  FMUL.FTZ R5, R5, 0.5 ;  /* 0x3f00000005057820 */ /* 0x000fc60000410000 */
[----:B------:R-:W-:-:S04]  /*6240*/  FFMA R0, -R3, R3, R0 ;  /* 0x0000000303007223 */ /* 0x000fc80000000100 */
[----:B------:R-:W-:-:S07]  /*6250*/  FFMA R3, R0, R5, R3 ;  /* 0x0000000500037223 */ /* 0x000fce0000000003 */
.L_x_42:
[----:B-1----:R-:W-:Y:S05]  /*6260*/  BSYNC.RECONVERGENT B0 ;  /* 0x0000000000007941 */ /* 0x002fea0003800200 */
.L_x_39:
        /* <DEDUP_REMOVED lines=9> */
.L_x_38:
[----:B------:R-:W-:-:S04]  /*6300*/  UISETP.GE.AND UP0, UPT, UR12, URZ, UPT ;  /* 0x000000ff0c00728c */ /* 0x000fc8000bf06270 */
[----:B------:R-:W-:-:S09]  /*6310*/  UISETP.GE.OR UP0, UPT, UR12, UR10, !UP0 ;  /* 0x0000000a0c00728c */ /* 0x000fd2000c706670 */
[----:B------:R-:W-:Y:S05]  /*6320*/  BRA.U UP0, `(.L_x_43) ;  /* 0x0000000100687547 */ /* 0x000fea000b800000 */
[C---:B------:R-:W-:Y:S01]  /*6330*/  FSETP.GEU.AND P0, PT, R14.reuse, RZ, PT ;  /* 0x000000ff0e00720b */ /* 0x040fe20003f0e000 */
[----:B------:R-:W-:Y:S03]  /*6340*/  BSSY.RECONVERGENT B0, `(.L_x_44) ;  /* 0x000000f000007945 */ /* 0x000fe60003800200 */
[----:B------:R-:W-:-:S04]  /*6350*/  FSEL R0, -R14, R14, !P0 ;  /* 0x0000000e0e007208 */ /* 0x000fc80004000100 */
[----:B----4-:R4:W1:Y:S01]  /*6360*/  MUFU.RSQ R5, R0 ;  /* 0x0000000000057308 */ /* 0x0108620000001400 */
[----:B0-23--:R-:W-:-:S05]  /*6370*/  VIADD R3, R0, 0xf3000000 ;  /* 0xf300000000037836 */ /* 0x00dfca0000000000 */
[----:B------:R-:W-:-:S13]  /*6380*/  ISETP.GT.U32.AND P0, PT, R3, 0x727fffff, PT ;  /* 0x727fffff0300780c */ /* 0x000fda0003f04070 */
[----:B-1--4-:R-:W-:Y:S05]  /*6390*/  @!P0 BRA `(.L_x_45) ;  /* 0x0000000000148947 */ /* 0x012fea0003800000 */
[----:B------:R-:W-:Y:S01]  /*63a0*/  BSSY.RECONVERGENT B1, `(.L_x_46) ;  /* 0x0000003000017945 */ /* 0x000fe20003800200 */
[----:B------:R-:W-:-:S07]  /*63b0*/  MOV R55, 0x63d0 ;  /* 0x000063d000377802 */ /* 0x000fce0000000f00 */
[----:B------:R-:W-:Y:S05]  /*63c0*/  CALL.REL.NOINC `($__internal_0_$__cuda_sm20_sqrt_rn_f32_slowpath) ;  /* 0x0000003000807944 */ /* 0x000fea0003c00000 */
[----:B------:R-:W-:Y:S05]  /*63d0*/  BSYNC.RECONVERGENT B1 ;  /* 0x0000000000017941 */ /* 0x000fea0003800200 */
.L_x_46:
[----:B------:R-:W-:Y:S05]  /*63e0*/  BRA `(.L_x_47) ;  /* 0x0000000000107947 */ /* 0x000fea0003800000 */
.L_x_45:
[----:B------:R-:W-:Y:S01]  /*63f0*/  FMUL.FTZ R3, R0, R5 ;  /* 0x0000000500037220 */ /* 0x000fe20000410000 */
[----:B------:R-:W-:-:S03]  /*6400*/  FMUL.FTZ R5, R5, 0.5 ;  /* 0x3f00000005057820 */ /* 0x000fc60000410000 */
[----:B------:R-:W-:-:S04]  /*6410*/  FFMA R0, -R3, R3, R0 ;  /* 0x0000000303007223 */ /* 0x000fc80000000100 */
[----:B------:R-:W-:-:S07]  /*6420*/  FFMA R3, R0, R5, R3 ;  /* 0x0000000500037223 */ /* 0x000fce0000000003 */
.L_x_47:
[----:B------:R-:W-:Y:S05]  /*6430*/  BSYNC.RECONVERGENT B0 ;  /* 0x0000000000007941 */ /* 0x000fea0003800200 */
.L_x_44:
        /* <DEDUP_REMOVED lines=9> */
.L_x_43:
        /* <DEDUP_REMOVED lines=14> */
.L_x_51:
[----:B------:R-:W-:Y:S05]  /*65b0*/  BRA `(.L_x_52) ;  /* 0x0000000000107947 */ /* 0x000fea0003800000 */
.L_x_50:
[----:B------:R-:W-:Y:S01]  /*65c0*/  FMUL.FTZ R3, R0, R5 ;  /* 0x0000000500037220 */ /* 0x000fe20000410000 */
[----:B------:R-:W-:-:S03]  /*65d0*/  FMUL.FTZ R5, R5, 0.5 ;  /* 0x3f00000005057820 */ /* 0x000fc60000410000 */
[----:B------:R-:W-:-:S04]  /*65e0*/  FFMA R0, -R3, R3, R0 ;  /* 0x0000000303007223 */ /* 0x000fc80000000100 */
[----:B------:R-:W-:-:S07]  /*65f0*/  FFMA R3, R0, R5, R3 ;  /* 0x0000000500037223 */ /* 0x000fce0000000003 */
.L_x_52:
[----:B------:R-:W-:Y:S05]  /*6600*/  BSYNC.RECONVERGENT B0 ;  /* 0x0000000000007941 */ /* 0x000fea0003800200 */
.L_x_49:
        /* <DEDUP_REMOVED lines=9> */
.L_x_48:
        /* <DEDUP_REMOVED lines=14> */
.L_x_56:
[----:B------:R-:W-:Y:S05]  /*6780*/  BRA `(.L_x_57) ;  /* 0x0000000000107947 */ /* 0x000fea0003800000 */
.L_x_55:
[----:B------:R-:W-:Y:S01]  /*6790*/  FMUL.FTZ R3, R0, R5 ;  /* 0x0000000500037220 */ /* 0x000fe20000410000 */
[----:B------:R-:W-:-:S03]  /*67a0*/  FMUL.FTZ R5, R5, 0.5 ;  /* 0x3f00000005057820 */ /* 0x000fc60000410000 */
[----:B------:R-:W-:-:S04]  /*67b0*/  FFMA R0, -R3, R3, R0 ;  /* 0x0000000303007223 */ /* 0x000fc80000000100 */
[----:B------:R-:W-:-:S07]  /*67c0*/  FFMA R3, R0, R5, R3 ;  /* 0x0000000500037223 */ /* 0x000fce0000000003 */
.L_x_57:
[----:B------:R-:W-:Y:S05]  /*67d0*/  BSYNC.RECONVERGENT B0 ;  /* 0x0000000000007941 */ /* 0x000fea0003800200 */
.L_x_54:
        /* <DEDUP_REMOVED lines=9> */
.L_x_53:
        /* <DEDUP_REMOVED lines=14> */
.L_x_61:
[----:B------:R-:W-:Y:S05]  /*6950*/  BRA `(.L_x_62) ;  /* 0x0000000000107947 */ /* 0x000fea0003800000 */
.L_x_60:
[----:B------:R-:W-:Y:S01]  /*6960*/  FMUL.FTZ R3, R0, R5 ;  /* 0x0000000500037220 */ /* 0x000fe20000410000 */
[----:B------:R-:W-:-:S03]  /*6970*/  FMUL.FTZ R5, R5, 0.5 ;  /* 0x3f00000005057820 */ /* 0x000fc60000410000 */
[----:B------:R-:W-:-:S04]  /*6980*/  FFMA R0, -R3, R3, R0 ;  /* 0x0000000303007223 */ /* 0x000fc80000000100 */
[----:B------:R-:W-:-:S07]  /*6990*/  FFMA R3, R0, R5, R3 ;  /* 0x0000000500037223 */ /* 0x000fce0000000003 */
.L_x_62:
[----:B------:R-:W-:Y:S05]  /*69a0*/  BSYNC.RECONVERGENT B0 ;  /* 0x0000000000007941 */ /* 0x000fea0003800200 */
.L_x_59:
        /* <DEDUP_REMOVED lines=9> */
.L_x_58:
        /* <DEDUP_REMOVED lines=14> */
.L_x_66:
[----:B------:R-:W-:Y:S05]  /*6b20*/  BRA `(.L_x_67) ;  /* 0x0000000000107947 */ /* 0x000fea0003800000 */
.L_x_65:
[----:B------:R-:W-:Y:S01]  /*6b30*/  FMUL.FTZ R3, R0, R5 ;  /* 0x0000000500037220 */ /* 0x000fe20000410000 */
[----:B------:R-:W-:-:S03]  /*6b40*/  FMUL.FTZ R5, R5, 0.5 ;  /* 0x3f00000005057820 */ /* 0x000fc60000410000 */
[----:B------:R-:W-:-:S04]  /*6b50*/  FFMA R0, -R3, R3, R0 ;  /* 0x0000000303007223 */ /* 0x000fc80000000100 */
[----:B------:R-:W-:-:S07]  /*6b60*/  FFMA R3, R0, R5, R3 ;  /* 0x0000000500037223 */ /* 0x000fce0000000003 */
.L_x_67:
[----:B------:R-:W-:Y:S05]  /*6b70*/  BSYNC.RECONVERGENT B0 ;  /* 0x0000000000007941 */ /* 0x000fea0003800200 */
.L_x_64:
        /* <DEDUP_REMOVED lines=9> */
.L_x_63:
        /* <DEDUP_REMOVED lines=14> */
.L_x_71:
[----:B------:R-:W-:Y:S05]  /*6cf0*/  BRA `(.L_x_72) ;  /* 0x0000000000107947 */ /* 0x000fea0003800000 */
.L_x_70:
[----:B------:R-:W-:Y:S01]  /*6d00*/  FMUL.FTZ R3, R0, R5 ;  /* 0x0000000500037220 */ /* 0x000fe20000410000 */
[----:B------:R-:W-:-:S03]  /*6d10*/  FMUL.FTZ R5, R5, 0.5 ;  /* 0x3f00000005057820 */ /* 0x000fc60000410000 */
[----:B------:R-:W-:-:S04]  /*6d20*/  FFMA R0, -R3, R3, R0 ;  /* 0x0000000303007223 */ /* 0x000fc80000000100 */
[----:B------:R-:W-:-:S07]  /*6d30*/  FFMA R3, R0, R5, R3 ;  /* 0x0000000500037223 */ /* 0x000fce0000000003 */
.L_x_72:
[----:B------:R-:W-:Y:S05]  /*6d40*/  BSYNC.RECONVERGENT B0 ;  /* 0x0000000000007941 */ /* 0x000fea0003800200 */
.L_x_69:
        /* <DEDUP_REMOVED lines=9> */
.L_x_68:
        /* <DEDUP_REMOVED lines=14> */
.L_x_76:
[----:B------:R-:W-:Y:S05]  /*6ec0*/  BRA `(.L_x_77) ;  /* 0x0000000000107947 */ /* 0x000fea0003800000 */
.L_x_75:
[----:B------:R-:W-:Y:S01]  /*6ed0*/  FMUL.FTZ R3, R0, R5 ;  /* 0x0000000500037220 */ /* 0x000fe20000410000 */
[----:B------:R-:W-:-:S03]  /*6ee0*/  FMUL.FTZ R5, R5, 0.5 ;  /* 0x3f00000005057820 */ /* 0x000fc60000410000 */
[----:B------:R-:W-:-:S04]  /*6ef0*/  FFMA R0, -R3, R3, R0 ;  /* 0x0000000303007223 */ /* 0x000fc80000000100 */
[----:B------:R-:W-:-:S07]  /*6f00*/  FFMA R3, R0, R5, R3 ;  /* 0x0000000500037223 */ /* 0x000fce0000000003 */
.L_x_77:
[----:B------:R-:W-:Y:S05]  /*6f10*/  BSYNC.RECONVERGENT B0 ;  /* 0x0000000000007941 */ /* 0x000fea0003800200 */
.L_x_74:
        /* <DEDUP_REMOVED lines=9> */
.L_x_73:
        /* <DEDUP_REMOVED lines=14> */
.L_x_81:
[----:B------:R-:W-:Y:S05]  /*7090*/  BRA `(.L_x_82) ;  /* 0x0000000000107947 */ /* 0x000fea0003800000 */
.L_x_80:
[----:B------:R-:W-:Y:S01]  /*70a0*/  FMUL.FTZ R3, R0, R5 ;  /* 0x0000000500037220 */ /* 0x000fe20000410000 */
[----:B------:R-:W-:-:S03]  /*70b0*/  FMUL.FTZ R5, R5, 0.5 ;  /* 0x3f00000005057820 */ /* 0x000fc60000410000 */
[----:B------:R-:W-:-:S04]  /*70c0*/  FFMA R0, -R3, R3, R0 ;  /* 0x0000000303007223 */ /* 0x000fc80000000100 */
[----:B------:R-:W-:-:S07]  /*70d0*/  FFMA R3, R0, R5, R3 ;  /* 0x0000000500037223 */ /* 0x000fce0000000003 */
.L_x_82:
[----:B------:R-:W-:Y:S05]  /*70e0*/  BSYNC.RECONVERGENT B0 ;  /* 0x0000000000007941 */ /* 0x000fea0003800200 */
.L_x_79:
        /* <DEDUP_REMOVED lines=9> */
.L_x_78:
        /* <DEDUP_REMOVED lines=14> */
.L_x_86:
[----:B------:R-:W-:Y:S05]  /*7260*/  BRA `(.L_x_87) ;  /* 0x0000000000107947 */ /* 0x000fea0003800000 */
.L_x_85:
[----:B------:R-:W-:Y:S01]  /*7270*/  FMUL.FTZ R3, R0, R5 ;  /* 0x0000000500037220 */ /* 0x000fe20000410000 */
[----:B------:R-:W-:-:S03]  /*7280*/  FMUL.FTZ R5, R5, 0.5 ;  /* 0x3f00000005057820 */ /* 0x000fc60000410000 */
[----:B------:R-:W-:-:S04]  /*7290*/  FFMA R0, -R3, R3, R0 ;  /* 0x0000000303007223 */ /* 0x000fc80000000100 */
[----:B------:R-:W-:-:S07]  /*72a0*/  FFMA R3, R0, R5, R3 ;  /* 0x0000000500037223 */ /* 0x000fce0000000003 */
.L_x_87:
[----:B------:R-:W-:Y:S05]  /*72b0*/  BSYNC.RECONVERGENT B0 ;  /* 0x0000000000007941 */ /* 0x000fea0003800200 */
.L_x_84:
        /* <DEDUP_REMOVED lines=9> */
.L_x_83:
        /* <DEDUP_REMOVED lines=14> */
.L_x_91:
[----:B------:R-:W-:Y:S05]  /*7430*/  BRA `(.L_x_92) ;  /* 0x0000000000107947 */ /* 0x000fea0003800000 */
.L_x_90:
[----:B------:R-:W-:Y:S01]  /*7440*/  FMUL.FTZ R3, R0, R5 ;  /* 0x0000000500037220 */ /* 0x000fe20000410000 */
[----:B------:R-:W-:-:S03]  /*7450*/  FMUL.FTZ R5, R5, 0.5 ;  /* 0x3f00000005057820 */ /* 0x000fc60000410000 */
[----:B------:R-:W-:-:S04]  /*7460*/  FFMA R0, -R3, R3, R0 ;  /* 0x0000000303007223 */ /* 0x000fc80000000100 */
[----:B------:R-:W-:-:S07]  /*7470*/  FFMA R3, R0, R5, R3 ;  /* 0x0000000500037223 */ /* 0x000fce0000000003 */
.L_x_92:
[----:B------:R-:W-:Y:S05]  /*7480*/  BSYNC.RECONVERGENT B0 ;  /* 0x0000000000007941 */ /* 0x000fea0003800200 */
.L_x_89:
        /* <DEDUP_REMOVED lines=9> */
.L_x_88:
        /* <DEDUP_REMOVED lines=14> */
.L_x_96:
[----:B------:R-:W-:Y:S05]  /*7600*/  BRA `(.L_x_97) ;  /* 0x0000000000107947 */ /* 0x000fea0003800000 */
.L_x_95:
[----:B------:R-:W-:Y:S01]  /*7610*/  FMUL.FTZ R3, R0, R5 ;  /* 0x0000000500037220 */ /* 0x000fe20000410000 */
[----:B------:R-:W-:-:S03]  /*7620*/  FMUL.FTZ R5, R5, 0.5 ;  /* 0x3f00000005057820 */ /* 0x000fc60000410000 */
[----:B------:R-:W-:-:S04]  /*7630*/  FFMA R0, -R3, R3, R0 ;  /* 0x0000000303007223 */ /* 0x000fc80000000100 */
[----:B------:R-:W-:-:S07]  /*7640*/  FFMA R3, R0, R5, R3 ;  /* 0x0000000500037223 */ /* 0x000fce0000000003 */
.L_x_97:
[----:B------:R-:W-:Y:S05]  /*7650*/  BSYNC.RECONVERGENT B0 ;  /* 0x0000000000007941 */ /* 0x000fea0003800200 */
.L_x_94:
        /* <DEDUP_REMOVED lines=9> */
.L_x_93:
        /* <DEDUP_REMOVED lines=14> */
.L_x_101:
[----:B------:R-:W-:Y:S05]  /*77d0*/  BRA `(.L_x_102) ;  /* 0x0000000000107947 */ /* 0x000fea0003800000 */
.L_x_100:
[----:B------:R-:W-:Y:S01]  /*77e0*/  FMUL.FTZ R3, R0, R5 ;  /* 0x0000000500037220 */ /* 0x000fe20000410000 */
[----:B------:R-:W-:-:S03]  /*77f0*/  FMUL.FTZ R5, R5, 0.5 ;  /* 0x3f00000005057820 */ /* 0x000fc60000410000 */
[----:B------:R-:W-:-:S04]  /*7800*/  FFMA R0, -R3, R3, R0 ;  /* 0x0000000303007223 */ /* 0x000fc80000000100 */
[----:B------:R-:W-:-:S07]  /*7810*/  FFMA R3, R0, R5, R3 ;  /* 0x0000000500037223 */ /* 0x000fce0000000003 */
.L_x_102:
[----:B------:R-:W-:Y:S05]  /*7820*/  BSYNC.RECONVERGENT B0 ;  /* 0x0000000000007941 */ /* 0x000fea0003800200 */
.L_x_99:
        /* <DEDUP_REMOVED lines=9> */
.L_x_98:
        /* <DEDUP_REMOVED lines=14> */
.L_x_106:
[----:B------:R-:W-:Y:S05]  /*79a0*/  BRA `(.L_x_107) ;  /* 0x0000000000107947 */ /* 0x000fea0003800000 */
.L_x_105:
[----:B------:R-:W-:Y:S01]  /*79b0*/  FMUL.FTZ R3, R0, R5 ;  /* 0x0000000500037220 */ /* 0x000fe20000410000 */
[----:B------:R-:W-:-:S03]  /*79c0*/  FMUL.FTZ R5, R5, 0.5 ;  /* 0x3f00000005057820 */ /* 0x000fc60000410000 */
[----:B------:R-:W-:-:S04]  /*79d0*/  FFMA R0, -R3, R3, R0 ;  /* 0x0000000303007223 */ /* 0x000fc80000000100 */
[----:B------:R-:W-:-:S07]  /*79e0*/  FFMA R3, R0, R5, R3 ;  /* 0x0000000500037223 */ /* 0x000fce0000000003 */
.L_x_107:
[----:B------:R-:W-:Y:S05]  /*79f0*/  BSYNC.RECONVERGENT B0 ;  /* 0x0000000000007941 */ /* 0x000fea0003800200 */
.L_x_104:
        /* <DEDUP_REMOVED lines=9> */
.L_x_103:
        /* <DEDUP_REMOVED lines=14> */
.L_x_111:
[----:B------:R-:W-:Y:S05]  /*7b70*/  BRA `(.L_x_112) ;  /* 0x0000000000107947 */ /* 0x000fea0003800000 */
.L_x_110:
[----:B------:R-:W-:Y:S01]  /*7b80*/  FMUL.FTZ R3, R0, R5 ;  /* 0x0000000500037220 */ /* 0x000fe20000410000 */
[----:B------:R-:W-:-:S03]  /*7b90*/  FMUL.FTZ R5, R5, 0.5 ;  /* 0x3f00000005057820 */ /* 0x000fc60000410000 */
[----:B------:R-:W-:-:S04]  /*7ba0*/  FFMA R0, -R3, R3, R0 ;  /* 0x0000000303007223 */ /* 0x000fc80000000100 */
[----:B------:R-:W-:-:S07]  /*7bb0*/  FFMA R3, R0, R5, R3 ;  /* 0x0000000500037223 */ /* 0x000fce0000000003 */
.L_x_112:
[----:B------:R-:W-:Y:S05]  /*7bc0*/  BSYNC.RECONVERGENT B0 ;  /* 0x0000000000007941 */ /* 0x000fea0003800200 */
.L_x_109:
        /* <DEDUP_REMOVED lines=9> */
.L_x_108:
        /* <DEDUP_REMOVED lines=14> */
.L_x_116:
[----:B------:R-:W-:Y:S05]  /*7d40*/  BRA `(.L_x_117) ;  /* 0x0000000000107947 */ /* 0x000fea0003800000 */
.L_x_115:
[----:B------:R-:W-:Y:S01]  /*7d50*/  FMUL.FTZ R3, R0, R5 ;  /* 0x0000000500037220 */ /* 0x000fe20000410000 */
[----:B------:R-:W-:-:S03]  /*7d60*/  FMUL.FTZ R5, R5, 0.5 ;  /* 0x3f00000005057820 */ /* 0x000fc60000410000 */
[----:B------:R-:W-:-:S04]  /*7d70*/  FFMA R0, -R3, R3, R0 ;  /* 0x0000000303007223 */ /* 0x000fc80000000100 */
[----:B------:R-:W-:-:S07]  /*7d80*/  FFMA R3, R0, R5, R3 ;  /* 0x0000000500037223 */ /* 0x000fce0000000003 */
.L_x_117:
[----:B------:R-:W-:Y:S05]  /*7d90*/  BSYNC.RECONVERGENT B0 ;  /* 0x0000000000007941 */ /* 0x000fea0003800200 */
.L_x_114:
        /* <DEDUP_REMOVED lines=9> */
.L_x_113:
        /* <DEDUP_REMOVED lines=14> */
.L_x_121:
[----:B------:R-:W-:Y:S05]  /*7f10*/  BRA `(.L_x_122) ;  /* 0x0000000000107947 */ /* 0x000fea0003800000 */
.L_x_120:
[----:B------:R-:W-:Y:S01]  /*7f20*/  FMUL.FTZ R3, R0, R5 ;  /* 0x0000000500037220 */ /* 0x000fe20000410000 */
[----:B------:R-:W-:-:S03]  /*7f30*/  FMUL.FTZ R5, R5, 0.5 ;  /* 0x3f00000005057820 */ /* 0x000fc60000410000 */
[----:B------:R-:W-:-:S04]  /*7f40*/  FFMA R0, -R3, R3, R0 ;  /* 0x0000000303007223 */ /* 0x000fc80000000100 */
[----:B------:R-:W-:-:S07]  /*7f50*/  FFMA R3, R0, R5, R3 ;  /* 0x0000000500037223 */ /* 0x000fce0000000003 */
.L_x_122:
[----:B------:R-:W-:Y:S05]  /*7f60*/  BSYNC.RECONVERGENT B0 ;  /* 0x0000000000007941 */ /* 0x000fea0003800200 */
.L_x_119:
        /* <DEDUP_REMOVED lines=9> */
.L_x_118:
        /* <DEDUP_REMOVED lines=14> */
.L_x_126:
[----:B------:R-:W-:Y:S05]  /*80e0*/  BRA `(.L_x_127) ;  /* 0x0000000000107947 */ /* 0x000fea0003800000 */
.L_x_125:
[----:B------:R-:W-:Y:S01]  /*80f0*/  FMUL.FTZ R3, R0, R5 ;  /* 0x0000000500037220 */ /* 0x000fe20000410000 */
[----:B------:R-:W-:-:S03]  /*8100*/  FMUL.FTZ R5, R5, 0.5 ;  /* 0x3f00000005057820 */ /* 0x000fc60000410000 */
[----:B------:R-:W-:-:S04]  /*8110*/  FFMA R0, -R3, R3, R0 ;  /* 0x0000000303007223 */ /* 0x000fc80000000100 */
[----:B------:R-:W-:-:S07]  /*8120*/  FFMA R3, R0, R5, R3 ;  /* 0x0000000500037223 */ /* 0x000fce0000000003 */
.L_x_127:
[----:B------:R-:W-:Y:S05]  /*8130*/  BSYNC.RECONVERGENT B0 ;  /* 0x0000000000007941 */ /* 0x000fea0003800200 */
.L_x_124:
        /* <DEDUP_REMOVED lines=9> */
.L_x_123:
        /* <DEDUP_REMOVED lines=14> */
.L_x_131:
[----:B------:R-:W-:Y:S05]  /*82b0*/  BRA `(.L_x_132) ;  /* 0x0000000000107947 */ /* 0x000fea0003800000 */
.L_x_130:
[----:B------:R-:W-:Y:S01]  /*82c0*/  FMUL.FTZ R3, R0, R5 ;  /* 0x0000000500037220 */ /* 0x000fe20000410000 */
[----:B------:R-:W-:-:S03]  /*82d0*/  FMUL.FTZ R5, R5, 0.5 ;  /* 0x3f00000005057820 */ /* 0x000fc60000410000 */
[----:B------:R-:W-:-:S04]  /*82e0*/  FFMA R0, -R3, R3, R0 ;  /* 0x0000000303007223 */ /* 0x000fc80000000100 */
[----:B------:R-:W-:-:S07]  /*82f0*/  FFMA R3, R0, R5, R3 ;  /* 0x0000000500037223 */ /* 0x000fce0000000003 */
.L_x_132:
[----:B------:R-:W-:Y:S05]  /*8300*/  BSYNC.RECONVERGENT B0 ;  /* 0x0000000000007941 */ /* 0x000fea0003800200 */
.L_x_129:
        /* <DEDUP_REMOVED lines=9> */
.L_x_128:
        /* <DEDUP_REMOVED lines=14> */
.L_x_136:
[----:B------:R-:W-:Y:S05]  /*8480*/  BRA `(.L_x_137) ;  /* 0x0000000000107947 */ /* 0x000fea0003800000 */
.L_x_135:
[----:B------:R-:W-:Y:S01]  /*8490*/  FMUL.FTZ R3, R0, R5 ;  /* 0x0000000500037220 */ /* 0x000fe20000410000 */
[----:B------:R-:W-:-:S03]  /*84a0*/  FMUL.FTZ R5, R5, 0.5 ;  /* 0x3f00000005057820 */ /* 0x000fc60000410000 */
[----:B------:R-:W-:-:S04]  /*84b0*/  FFMA R0, -R3, R3, R0 ;  /* 0x0000000303007223 */ /* 0x000fc80000000100 */
[----:B------:R-:W-:-:S07]  /*84c0*/  FFMA R3, R0, R5, R3 ;  /* 0x0000000500037223 */ /* 0x000fce0000000003 */
.L_x_137:
[----:B------:R-:W-:Y:S05]  /*84d0*/  BSYNC.RECONVERGENT B0 ;  /* 0x0000000000007941 */ /* 0x000fea0003800200 */
.L_x_134:
        /* <DEDUP_REMOVED lines=9> */
.L_x_133:
        /* <DEDUP_REMOVED lines=14> */
.L_x_141:
[----:B------:R-:W-:Y:S05]  /*8650*/  BRA `(.L_x_142) ;  /* 0x0000000000107947 */ /* 0x000fea0003800000 */
.L_x_140:
[----:B------:R-:W-:Y:S01]  /*8660*/  FMUL.FTZ R3, R0, R5 ;  /* 0x0000000500037220 */ /* 0x000fe20000410000 */
[----:B------:R-:W-:-:S03]  /*8670*/  FMUL.FTZ R5, R5, 0.5 ;  /* 0x3f00000005057820 */ /* 0x000fc60000410000 */
[----:B------:R-:W-:-:S04]  /*8680*/  FFMA R0, -R3, R3, R0 ;  /* 0x0000000303007223 */ /* 0x000fc80000000100 */
[----:B------:R-:W-:-:S07]  /*8690*/  FFMA R3, R0, R5, R3 ;  /* 0x0000000500037223 */ /* 0x000fce0000000003 */
.L_x_142:
[----:B------:R-:W-:Y:S05]  /*86a0*/  BSYNC.RECONVERGENT B0 ;  /* 0x0000000000007941 */ /* 0x000fea0003800200 */
.L_x_139:
        /* <DEDUP_REMOVED lines=9> */
.L_x_138:
        /* <DEDUP_REMOVED lines=14> */
.L_x_146:
[----:B------:R-:W-:Y:S05]  /*8820*/  BRA `(.L_x_147) ;  /* 0x0000000000107947 */ /* 0x000fea0003800000 */
.L_x_145:
[----:B------:R-:W-:Y:S01]  /*8830*/  FMUL.FTZ R3, R0, R5 ;  /* 0x0000000500037220 */ /* 0x000fe20000410000 */
[----:B------:R-:W-:-:S03]  /*8840*/  FMUL.FTZ R5, R5, 0.5 ;  /* 0x3f00000005057820 */ /* 0x000fc60000410000 */
[----:B------:R-:W-:-:S04]  /*8850*/  FFMA R0, -R3, R3, R0 ;  /* 0x0000000303007223 */ /* 0x000fc80000000100 */
[----:B------:R-:W-:-:S07]  /*8860*/  FFMA R3, R0, R5, R3 ;  /* 0x0000000500037223 */ /* 0x000fce0000000003 */
.L_x_147:
[----:B------:R-:W-:Y:S05]  /*8870*/  BSYNC.RECONVERGENT B0 ;  /* 0x0000000000007941 */ /* 0x000fea0003800200 */
.L_x_144:
        /* <DEDUP_REMOVED lines=9> */
.L_x_143:
        /* <DEDUP_REMOVED lines=14> */
.L_x_151:
[----:B------:R-:W-:Y:S05]  /*89f0*/  BRA `(.L_x_152) ;  /* 0x0000000000107947 */ /* 0x000fea0003800000 */
.L_x_150:
[----:B------:R-:W-:Y:S01]  /*8a00*/  FMUL.FTZ R3, R0, R5 ;  /* 0x0000000500037220 */ /* 0x000fe20000410000 */
[----:B------:R-:W-:-:S03]  /*8a10*/  FMUL.FTZ R5, R5, 0.5 ;  /* 0x3f00000005057820 */ /* 0x000fc60000410000 */
[----:B------:R-:W-:-:S04]  /*8a20*/  FFMA R0, -R3, R3, R0 ;  /* 0x0000000303007223 */ /* 0x000fc80000000100 */
[----:B------:R-:W-:-:S07]  /*8a30*/  FFMA R3, R0, R5, R3 ;  /* 0x0000000500037223 */ /* 0x000fce0000000003 */
.L_x_152:
[----:B------:R-:W-:Y:S05]  /*8a40*/  BSYNC.RECONVERGENT B0 ;  /* 0x0000000000007941 */ /* 0x000fea0003800200 */
.L_x_149:
        /* <DEDUP_REMOVED lines=9> */
.L_x_148:
        /* <DEDUP_REMOVED lines=14> */
.L_x_156:
[----:B------:R-:W-:Y:S05]  /*8bc0*/  BRA `(.L_x_157) ;  /* 0x0000000000107947 */ /* 0x000fea0003800000 */
.L_x_155:
[----:B------:R-:W-:Y:S01]  /*8bd0*/  FMUL.FTZ R3, R0, R5 ;  /* 0x0000000500037220 */ /* 0x000fe20000410000 */
[----:B------:R-:W-:-:S03]  /*8be0*/  FMUL.FTZ R5, R5, 0.5 ;  /* 0x3f00000005057820 */ /* 0x000fc60000410000 */
[----:B------:R-:W-:-:S04]  /*8bf0*/  FFMA R0, -R3, R3, R0 ;  /* 0x0000000303007223 */ /* 0x000fc80000000100 */
[----:B------:R-:W-:-:S07]  /*8c00*/  FFMA R3, R0, R5, R3 ;  /* 0x0000000500037223 */ /* 0x000fce0000000003 */
.L_x_157:
[----:B------:R-:W-:Y:S05]  /*8c10*/  BSYNC.RECONVERGENT B0 ;  /* 0x0000000000007941 */ /* 0x000fea0003800200 */
.L_x_154:
        /* <DEDUP_REMOVED lines=9> */
.L_x_153:
        /* <DEDUP_REMOVED lines=14> */
.L_x_161:
[----:B------:R-:W-:Y:S05]  /*8d90*/  BRA `(.L_x_162) ;  /* 0x0000000000107947 */ /* 0x000fea0003800000 */
.L_x_160:
[----:B------:R-:W-:Y:S01]  /*8da0*/  FMUL.FTZ R3, R0, R5 ;  /* 0x0000000500037220 */ /* 0x000fe20000410000 */
[----:B------:R-:W-:-:S03]  /*8db0*/  FMUL.FTZ R5, R5, 0.5 ;  /* 0x3f00000005057820 */ /* 0x000fc60000410000 */
[----:B------:R-:W-:-:S04]  /*8dc0*/  FFMA R0, -R3, R3, R0 ;  /* 0x0000000303007223 */ /* 0x000fc80000000100 */
[----:B------:R-:W-:-:S07]  /*8dd0*/  FFMA R3, R0, R5, R3 ;  /* 0x0000000500037223 */ /* 0x000fce0000000003 */
.L_x_162:
[----:B------:R-:W-:Y:S05]  /*8de0*/  BSYNC.RECONVERGENT B0 ;  /* 0x0000000000007941 */ /* 0x000fea0003800200 */
.L_x_159:
        /* <DEDUP_REMOVED lines=9> */
.L_x_158:
        /* <DEDUP_REMOVED lines=14> */
.L_x_166:
[----:B------:R-:W-:Y:S05]  /*8f60*/  BRA `(.L_x_167) ;  /* 0x0000000000107947 */ /* 0x000fea0003800000 */
.L_x_165:
[----:B------:R-:W-:Y:S01]  /*8f70*/  FMUL.FTZ R3, R0, R5 ;  /* 0x0000000500037220 */ /* 0x000fe20000410000 */
[----:B------:R-:W-:-:S03]  /*8f80*/  FMUL.FTZ R5, R5, 0.5 ;  /* 0x3f00000005057820 */ /* 0x000fc60000410000 */
[----:B------:R-:W-:-:S04]  /*8f90*/  FFMA R0, -R3, R3, R0 ;  /* 0x0000000303007223 */ /* 0x000fc80000000100 */
[----:B------:R-:W-:-:S07]  /*8fa0*/  FFMA R3, R0, R5, R3 ;  /* 0x0000000500037223 */ /* 0x000fce0000000003 */
.L_x_167:
[----:B------:R-:W-:Y:S05]  /*8fb0*/  BSYNC.RECONVERGENT B0 ;  /* 0x0000000000007941 */ /* 0x000fea0003800200 */
.L_x_164:
        /* <DEDUP_REMOVED lines=9> */
.L_x_163:
        /* <DEDUP_REMOVED lines=14> */
.L_x_171:
[----:B------:R-:W-:Y:S05]  /*9130*/  BRA `(.L_x_172) ;  /* 0x0000000000107947 */ /* 0x000fea0003800000 */
.L_x_170:
[----:B------:R-:W-:Y:S01]  /*9140*/  FMUL.FTZ R3, R0, R5 ;  /* 0x0000000500037220 */ /* 0x000fe20000410000 */
[----:B------:R-:W-:-:S03]  /*9150*/  FMUL.FTZ R5, R5, 0.5 ;  /* 0x3f00000005057820 */ /* 0x000fc60000410000 */
[----:B------:R-:W-:-:S04]  /*9160*/  FFMA R0, -R3, R3, R0 ;  /* 0x0000000303007223 */ /* 0x000fc80000000100 */
[----:B------:R-:W-:-:S07]  /*9170*/  FFMA R3, R0, R5, R3 ;  /* 0x0000000500037223 */ /* 0x000fce0000000003 */
.L_x_172:
[----:B------:R-:W-:Y:S05]  /*9180*/  BSYNC.RECONVERGENT B0 ;  /* 0x0000000000007941 */ /* 0x000fea0003800200 */
.L_x_169:
        /* <DEDUP_REMOVED lines=9> */
.L_x_168:
        /* <DEDUP_REMOVED lines=14> */
.L_x_176:
[----:B------:R-:W-:Y:S05]  /*9300*/  BRA `(.L_x_177) ;  /* 0x0000000000107947 */ /* 0x000fea0003800000 */
.L_x_175:
[----:B------:R-:W-:Y:S01]  /*9310*/  FMUL.FTZ R3, R0, R5 ;  /* 0x0000000500037220 */ /* 0x000fe20000410000 */
[----:B------:R-:W-:-:S03]  /*9320*/  FMUL.FTZ R5, R5, 0.5 ;  /* 0x3f00000005057820 */ /* 0x000fc60000410000 */
[----:B------:R-:W-:-:S04]  /*9330*/  FFMA R0, -R3, R3, R0 ;  /* 0x0000000303007223 */ /* 0x000fc80000000100 */
[----:B------:R-:W-:-:S07]  /*9340*/  FFMA R3, R0, R5, R3 ;  /* 0x0000000500037223 */ /* 0x000fce0000000003 */
.L_x_177:
[----:B------:R-:W-:Y:S05]  /*9350*/  BSYNC.RECONVERGENT B0 ;  /* 0x0000000000007941 */ /* 0x000fea0003800200 */
.L_x_174:
        /* <DEDUP_REMOVED lines=9> */
.L_x_173:
[----:B------:R-:W-:-:S04]  /*93f0*/  UISETP.GE.AND UP0, UPT, UR42, URZ, UPT ;  /* 0x000000ff2a00728c */ /* 0x000fc8000bf06270 */
[----:B------:R-:W-:-:S06]  /*9400*/  UISETP.GE.OR UP0, UPT, UR42, UR10, !UP0 ;  /* 0x0000000a2a00728c */ /* 0x000fcc000c706670 */
[----:B------:R-:W-:-:S13]  /*9410*/  PLOP3.LUT P0, PT, PT, PT, UP0, 0x80, 0x8 ;  /* 0x000000000008781c */ /* 0x000fda0003f0f008 */
[----:B-1----:R-:W-:Y:S05]  /*9420*/  @P0 EXIT ;  /* 0x000000000000094d */ /* 0x002fea0003800000 */
[C---:B------:R-:W-:Y:S01]  /*9430*/  FSETP.GEU.AND P0, PT, R121.reuse, RZ, PT ;  /* 0x000000ff7900720b */ /* 0x040fe20003f0e000 */
[----:B------:R-:W-:Y:S03]  /*9440*/  BSSY.RECONVERGENT B0, `(.L_x_178) ;  /* 0x000000e000007945 */ /* 0x000fe60003800200 */
[----:B------:R-:W-:-:S04]  /*9450*/  FSEL R0, -R121, R121, !P0 ;  /* 0x0000007979007208 */ /* 0x000fc80004000100 */
[----:B0-234-:R0:W1:Y:S01]  /*9460*/  MUFU.RSQ R3, R0 ;  /* 0x0000000000037308 */ /* 0x01d0620000001400 */
[----:B------:R-:W-:-:S05]  /*9470*/  VIADD R5, R0, 0xf3000000 ;  /* 0xf300000000057836 */ /* 0x000fca0000000000 */
[----:B------:R-:W-:-:S13]  /*9480*/  ISETP.GT.U32.AND P0, PT, R5, 0x727fffff, PT ;  /* 0x727fffff0500780c */ /* 0x000fda0003f04070 */
[----:B01----:R-:W-:Y:S05]  /*9490*/  @!P0 BRA `(.L_x_179) ;  /* 0x0000000000108947 */ /* 0x003fea0003800000 */
[----:B------:R-:W-:-:S07]  /*94a0*/  MOV R55, 0x94c0 ;  /* 0x000094c000377802 */ /* 0x000fce0000000f00 */
[----:B------:R-:W-:Y:S05]  /*94b0*/  CALL.REL.NOINC `($__internal_0_$__cuda_sm20_sqrt_rn_f32_slowpath) ;  /* 0x0000000000447944 */ /* 0x000fea0003c00000 */
[----:B------:R-:W-:Y:S01]  /*94c0*/  IMAD.MOV.U32 R11, RZ, RZ, R3 ;  /* 0x000000ffff0b7224 */ /* 0x000fe200078e0003 */
[----:B------:R-:W-:Y:S06]  /*94d0*/  BRA `(.L_x_180) ;  /* 0x0000000000107947 */ /* 0x000fec0003800000 */
.L_x_179:
[----:B------:R-:W-:Y:S01]  /*94e0*/  FMUL.FTZ R11, R0, R3 ;  /* 0x00000003000b7220 */ /* 0x000fe20000410000 */
[----:B------:R-:W-:-:S03]  /*94f0*/  FMUL.FTZ R3, R3, 0.5 ;  /* 0x3f00000003037820 */ /* 0x000fc60000410000 */
[----:B------:R-:W-:-:S04]  /*9500*/  FFMA R0, -R11, R11, R0 ;  /* 0x0000000b0b007223 */ /* 0x000fc80000000100 */
[----:B------:R-:W-:-:S07]  /*9510*/  FFMA R11, R0, R3, R11 ;  /* 0x00000003000b7223 */ /* 0x000fce000000000b */
.L_x_180:
[----:B------:R-:W-:Y:S05]  /*9520*/  BSYNC.RECONVERGENT B0 ;  /* 0x0000000000007941 */ /* 0x000fea0003800200 */
.L_x_178:
[----:B------:R-:W0:Y:S01]  /*9530*/  LDC R5, c[0x0][0x360] ;  /* 0x0000d800ff057b82 */ /* 0x000e220000000800 */
[----:B------:R-:W-:-:S07]  /*9540*/  VIADD R13, R4, 0x1 ;  /* 0x00000001040d7836 */ /* 0x000fce0000000000 */
[----:B------:R-:W1:Y:S08]  /*9550*/  LDC.64 R6, c[0x0][0x380] ;  /* 0x0000e000ff067b82 */ /* 0x000e700000000a00 */
[----:B------:R-:W2:Y:S01]  /*9560*/  LDC.64 R8, c[0x0][0x388] ;  /* 0x0000e200ff087b82 */ /* 0x000ea20000000a00 */
[----:B0-----:R-:W-:-:S04]  /*9570*/  IMAD R5, R5, UR42, R2 ;  /* 0x0000002a05057c24 */ /* 0x001fc8000f8e0202 */
[----:B-1----:R-:W-:-:S05]  /*9580*/  IMAD.WIDE.U32 R2, R5, 0x4, R6 ;  /* 0x0000000405027825 */ /* 0x002fca00078e0006 */
[----:B------:R-:W-:Y:S01]  /*9590*/  STG.E desc[UR8][R2.64], R11 ;  /* 0x0000000b02007986 */ /* 0x000fe2000c101908 */
[----:B--2---:R-:W-:-:S05]  /*95a0*/  IMAD.WIDE.U32 R4, R5, 0x4, R8 ;  /* 0x0000000405047825 */ /* 0x004fca00078e0008 */
[----:B------:R-:W-:Y:S01]  /*95b0*/  STG.E desc[UR8][R4.64], R13 ;  /* 0x0000000d04007986 */ /* 0x000fe2000c101908 */
[----:B------:R-:W-:Y:S05]  /*95c0*/  EXIT ;  /* 0x000000000000794d */ /* 0x000fea0003800000 */
        .weak           $__internal_0_$__cuda_sm20_sqrt_rn_f32_slowpath
        .type           $__internal_0_$__cuda_sm20_sqrt_rn_f32_slowpath,@function
        .size           $__internal_0_$__cuda_sm20_sqrt_rn_f32_slowpath,(.L_x_183 - $__internal_0_$__cuda_sm20_sqrt_rn_f32_slowpath)
$__internal_0_$__cuda_sm20_sqrt_rn_f32_slowpath:
[----:B------:R-:W-:-:S13]  /*95d0*/  LOP3.LUT P0, RZ, R0, 0x7fffffff, RZ, 0xc0, !PT ;  /* 0x7fffffff00ff7812 */ /* 0x000fda000780c0ff */
[----:B------:R-:W-:Y:S01]  /*95e0*/  @!P0 IMAD.MOV.U32 R3, RZ, RZ, R0 ;  /* 0x000000ffff038224 */ /* 0x000fe200078e0000 */
[----:B------:R-:W-:Y:S06]  /*95f0*/  @!P0 BRA `(.L_x_181) ;  /* 0x0000000000408947 */ /* 0x000fec0003800000 */
[----:B------:R-:W-:-:S13]  /*9600*/  FSETP.GEU.FTZ.AND P0, PT, R0, RZ, PT ;  /* 0x000000ff0000720b */ /* 0x000fda0003f1e000 */
[----:B------:R-:W-:Y:S01]  /*9610*/  @!P0 IMAD.MOV.U32 R3, RZ, RZ, 0x7fffffff ;  /* 0x7fffffffff038424 */ /* 0x000fe200078e00ff */
[----:B------:R-:W-:Y:S06]  /*9620*/  @!P0 BRA `(.L_x_181) ;  /* 0x0000000000348947 */ /* 0x000fec0003800000 */
[----:B------:R-:W-:-:S13]  /*9630*/  FSETP.GTU.FTZ.AND P0, PT, |R0|, +INF , PT ;  /* 0x7f8000000000780b */ /* 0x000fda0003f1c200 */
[----:B------:R-:W-:Y:S01]  /*9640*/  @P0 FADD.FTZ R3, R0, 1 ;  /* 0x3f80000000030421 */ /* 0x000fe20000010000 */
[----:B------:R-:W-:Y:S06]  /*9650*/  @P0 BRA `(.L_x_181) ;  /* 0x0000000000280947 */ /* 0x000fec0003800000 */
[----:B------:R-:W-:-:S13]  /*9660*/  FSETP.NEU.FTZ.AND P0, PT, |R0|, +INF , PT ;  /* 0x7f8000000000780b */ /* 0x000fda0003f1d200 */
[----:B------:R-:W-:-:S04]  /*9670*/  @P0 FFMA R6, R0, 1.84467440737095516160e+19, RZ ;  /* 0x5f80000000060823 */ /* 0x000fc800000000ff */
[----:B------:R-:W0:Y:S02]  /*9680*/  @P0 MUFU.RSQ R3, R6 ;  /* 0x0000000600030308 */ /* 0x000e240000001400 */
[----:B0-----:R-:W-:Y:S01]  /*9690*/  @P0 FMUL.FTZ R53, R6, R3 ;  /* 0x0000000306350220 */ /* 0x001fe20000410000 */
[----:B------:R-:W-:Y:S01]  /*96a0*/  @P0 FMUL.FTZ R54, R3, 0.5 ;  /* 0x3f00000003360820 */ /* 0x000fe20000410000 */
[----:B------:R-:W-:Y:S02]  /*96b0*/  @!P0 IMAD.MOV.U32 R3, RZ, RZ, R0 ;  /* 0x000000ffff038224 */ /* 0x000fe400078e0000 */
[----:B------:R-:W-:-:S04]  /*96c0*/  @P0 FADD.FTZ R52, -R53, -RZ ;  /* 0x800000ff35340221 */ /* 0x000fc80000010100 */
[----:B------:R-:W-:-:S04]  /*96d0*/  @P0 FFMA R52, R53, R52, R6 ;  /* 0x0000003435340223 */ /* 0x000fc80000000006 */
[----:B------:R-:W-:-:S04]  /*96e0*/  @P0 FFMA R52, R52, R54, R53 ;  /* 0x0000003634340223 */ /* 0x000fc80000000035 */
[----:B------:R-:W-:-:S07]  /*96f0*/  @P0 FMUL.FTZ R3, R52, 2.3283064365386962891e-10 ;  /* 0x2f80000034030820 */ /* 0x000fce0000410000 */
.L_x_181:
[----:B------:R-:W-:Y:S02]  /*9700*/  IMAD.MOV.U32 R52, RZ, RZ, R55 ;  /* 0x000000ffff347224 */ /* 0x000fe400078e0037 */
[----:B------:R-:W-:-:S04]  /*9710*/  IMAD.MOV.U32 R53, RZ, RZ, 0x0 ;  /* 0x00000000ff357424 */ /* 0x000fc800078e00ff */
[----:B------:R-:W-:Y:S05]  /*9720*/  RET.REL.NODEC R52 `(_Z20cuda_min_delta_driftPfPiPKfS2_PKhS4_PKcS2_S2_PKi) ;  /* 0xffffff6834347950 */ /* 0x000fea0003c3ffff */
.L_x_182:
[----:B------:R-:W-:-:S00]  /*9730*/  BRA `(.L_x_182) ;  /* 0xfffffffc00fc7947 */ /* 0x000fc0000383ffff */
[----:B------:R-:W-:-:S00]  /*9740*/  NOP ;  /* 0x0000000000007918 */ /* 0x000fc00000000000 */
        /* <DEDUP_REMOVED lines=11> */
.L_x_183:


//--------------------- .nv.shared._Z20cuda_min_delta_driftPfPiPKfS2_PKhS4_PKcS2_S2_PKi --------------------------
	.section	.nv.shared._Z20cuda_min_delta_driftPfPiPKfS2_PKhS4_PKcS2_S2_PKi,"aw",@nobits
	.sectionflags	@""
	.align	4
.nv.shared._Z20cuda_min_delta_driftPfPiPKfS2_PKhS4_PKcS2_S2_PKi:
	.zero		15232


//--------------------- .nv.shared.reserved.0     --------------------------
	.section	.nv.shared.reserved.0,"aw",@nobits
	.weak		__nv_reservedSMEM_offset_0_alias
	.size		__nv_reservedSMEM_offset_0_alias, 0, 64
	.other		__nv_reservedSMEM_offset_0_alias,@"STO_CUDA_RESERVED_SHARED STV_DEFAULT"
__nv_reservedSMEM_offset_0_alias:
	.zero		0
	.zero		64


//--------------------- .nv.constant0._Z20cuda_min_delta_driftPfPiPKfS2_PKhS4_PKcS2_S2_PKi --------------------------
	.section	.nv.constant0._Z20cuda_min_delta_driftPfPiPKfS2_PKhS4_PKcS2_S2_PKi,"a",@progbits
	.sectionflags	@""
	.align	4
.nv.constant0._Z20cuda_min_delta_driftPfPiPKfS2_PKhS4_PKcS2_S2_PKi:
	.zero		976


//--------------------- SYMBOLS --------------------------

	.type		.nv.reservedSmem.offset0,@object
	.size		.nv.reservedSmem.offset0,0x4
	.type		.nv.reservedSmem.cap,@object
	.size		.nv.reservedSmem.cap,0x4
